//
// Generated by NVIDIA NVVM Compiler
//
// Compiler Build ID: CL-36424714
// Cuda compilation tools, release 13.0, V13.0.88
// Based on NVVM 20.0.0
//

.version 9.0
.target sm_100
.address_size 64

	// .globl	_Z10Hex8vectorPKjPKfPf
.const .align 4 .b8 L[768];
.const .align 4 .b8 D[144];
.const .align 4 .f32 nel;

.visible .entry _Z10Hex8vectorPKjPKfPf(
	.param .u64 .ptr .align 1 _Z10Hex8vectorPKjPKfPf_param_0,
	.param .u64 .ptr .align 1 _Z10Hex8vectorPKjPKfPf_param_1,
	.param .u64 .ptr .align 1 _Z10Hex8vectorPKjPKfPf_param_2
)
{
	.local .align 16 .b8 	__local_depot0[576];
	.reg .b64 	%SP;
	.reg .b64 	%SPL;
	.reg .pred 	%p<6>;
	.reg .b32 	%r<74>;
	.reg .b32 	%f<335>;
	.reg .b64 	%rd<73>;

	mov.u64 	%SPL, __local_depot0;
	add.u64 	%rd1, %SPL, 0;
	mov.u32 	%r15, %tid.x;
	mov.u32 	%r16, %ntid.x;
	mov.u32 	%r17, %ctaid.x;
	mad.lo.s32 	%r68, %r16, %r17, %r15;
	cvt.rn.f32.u32 	%f41, %r68;
	ld.const.f32 	%f42, [nel];
	setp.leu.f32 	%p1, %f42, %f41;
	@%p1 bra 	$L__BB0_9;
	ld.const.f32 	%f1, [D+24];
	ld.const.f32 	%f2, [D+96];
	ld.const.f32 	%f3, [D+120];
	ld.const.f32 	%f4, [D+8];
	ld.const.f32 	%f5, [D+32];
	ld.const.f32 	%f6, [D+56];
	ld.const.f32 	%f7, [D+80];
	ld.const.f32 	%f8, [D+128];
	ld.const.f32 	%f9, [D+140];
	mov.u64 	%rd62, L;
	ld.const.f32 	%f258, [D];
	ld.const.f32 	%f263, [D+48];
	ld.const.f32 	%f265, [D+72];
	ld.const.f32 	%f270, [D+4];
	ld.const.f32 	%f272, [D+28];
	ld.const.f32 	%f274, [D+52];
	ld.const.f32 	%f276, [D+76];
	ld.const.f32 	%f278, [D+100];
	ld.const.f32 	%f280, [D+124];
	ld.const.f32 	%f285, [D+104];
	ld.const.f32 	%f287, [D+12];
	ld.const.f32 	%f289, [D+36];
	ld.const.f32 	%f291, [D+60];
	ld.const.f32 	%f293, [D+84];
	ld.const.f32 	%f295, [D+108];
	ld.const.f32 	%f297, [D+132];
	ld.const.f32 	%f298, [D+16];
	ld.const.f32 	%f300, [D+40];
	ld.const.f32 	%f302, [D+64];
	ld.const.f32 	%f304, [D+88];
	ld.const.f32 	%f306, [D+112];
	ld.const.f32 	%f308, [D+136];
	ld.const.f32 	%f309, [D+20];
	ld.const.f32 	%f311, [D+44];
	ld.const.f32 	%f313, [D+68];
	ld.const.f32 	%f315, [D+92];
	ld.const.f32 	%f317, [D+116];
$L__BB0_2:
	ld.param.u64 	%rd70, [_Z10Hex8vectorPKjPKfPf_param_1];
	ld.param.u64 	%rd69, [_Z10Hex8vectorPKjPKfPf_param_0];
	shl.b32 	%r19, %r68, 3;
	cvta.to.global.u64 	%rd9, %rd69;
	mul.wide.u32 	%rd10, %r19, 4;
	add.s64 	%rd11, %rd9, %rd10;
	ld.global.u32 	%r20, [%rd11];
	mul.lo.s32 	%r21, %r20, 3;
	add.s32 	%r22, %r21, -3;
	cvta.to.global.u64 	%rd12, %rd70;
	mul.wide.u32 	%rd13, %r22, 4;
	add.s64 	%rd14, %rd12, %rd13;
	ld.global.f32 	%f10, [%rd14];
	add.s32 	%r23, %r21, -2;
	mul.wide.u32 	%rd15, %r23, 4;
	add.s64 	%rd16, %rd12, %rd15;
	ld.global.f32 	%f11, [%rd16];
	add.s32 	%r24, %r21, -1;
	mul.wide.u32 	%rd17, %r24, 4;
	add.s64 	%rd18, %rd12, %rd17;
	ld.global.f32 	%f12, [%rd18];
	ld.global.u32 	%r25, [%rd11+4];
	mul.lo.s32 	%r26, %r25, 3;
	add.s32 	%r27, %r26, -3;
	mul.wide.u32 	%rd19, %r27, 4;
	add.s64 	%rd20, %rd12, %rd19;
	ld.global.f32 	%f13, [%rd20];
	add.s32 	%r28, %r26, -2;
	mul.wide.u32 	%rd21, %r28, 4;
	add.s64 	%rd22, %rd12, %rd21;
	ld.global.f32 	%f14, [%rd22];
	add.s32 	%r29, %r26, -1;
	mul.wide.u32 	%rd23, %r29, 4;
	add.s64 	%rd24, %rd12, %rd23;
	ld.global.f32 	%f15, [%rd24];
	ld.global.u32 	%r30, [%rd11+8];
	mul.lo.s32 	%r31, %r30, 3;
	add.s32 	%r32, %r31, -3;
	mul.wide.u32 	%rd25, %r32, 4;
	add.s64 	%rd26, %rd12, %rd25;
	ld.global.f32 	%f16, [%rd26];
	add.s32 	%r33, %r31, -2;
	mul.wide.u32 	%rd27, %r33, 4;
	add.s64 	%rd28, %rd12, %rd27;
	ld.global.f32 	%f17, [%rd28];
	add.s32 	%r34, %r31, -1;
	mul.wide.u32 	%rd29, %r34, 4;
	add.s64 	%rd30, %rd12, %rd29;
	ld.global.f32 	%f18, [%rd30];
	ld.global.u32 	%r35, [%rd11+12];
	mul.lo.s32 	%r36, %r35, 3;
	add.s32 	%r37, %r36, -3;
	mul.wide.u32 	%rd31, %r37, 4;
	add.s64 	%rd32, %rd12, %rd31;
	ld.global.f32 	%f19, [%rd32];
	add.s32 	%r38, %r36, -2;
	mul.wide.u32 	%rd33, %r38, 4;
	add.s64 	%rd34, %rd12, %rd33;
	ld.global.f32 	%f20, [%rd34];
	add.s32 	%r39, %r36, -1;
	mul.wide.u32 	%rd35, %r39, 4;
	add.s64 	%rd36, %rd12, %rd35;
	ld.global.f32 	%f21, [%rd36];
	ld.global.u32 	%r40, [%rd11+16];
	mul.lo.s32 	%r41, %r40, 3;
	add.s32 	%r42, %r41, -3;
	mul.wide.u32 	%rd37, %r42, 4;
	add.s64 	%rd38, %rd12, %rd37;
	ld.global.f32 	%f22, [%rd38];
	add.s32 	%r43, %r41, -2;
	mul.wide.u32 	%rd39, %r43, 4;
	add.s64 	%rd40, %rd12, %rd39;
	ld.global.f32 	%f23, [%rd40];
	add.s32 	%r44, %r41, -1;
	mul.wide.u32 	%rd41, %r44, 4;
	add.s64 	%rd42, %rd12, %rd41;
	ld.global.f32 	%f24, [%rd42];
	ld.global.u32 	%r45, [%rd11+20];
	mul.lo.s32 	%r46, %r45, 3;
	add.s32 	%r47, %r46, -3;
	mul.wide.u32 	%rd43, %r47, 4;
	add.s64 	%rd44, %rd12, %rd43;
	ld.global.f32 	%f25, [%rd44];
	add.s32 	%r48, %r46, -2;
	mul.wide.u32 	%rd45, %r48, 4;
	add.s64 	%rd46, %rd12, %rd45;
	ld.global.f32 	%f26, [%rd46];
	add.s32 	%r49, %r46, -1;
	mul.wide.u32 	%rd47, %r49, 4;
	add.s64 	%rd48, %rd12, %rd47;
	ld.global.f32 	%f27, [%rd48];
	ld.global.u32 	%r50, [%rd11+24];
	mul.lo.s32 	%r51, %r50, 3;
	add.s32 	%r52, %r51, -3;
	mul.wide.u32 	%rd49, %r52, 4;
	add.s64 	%rd50, %rd12, %rd49;
	ld.global.f32 	%f28, [%rd50];
	add.s32 	%r53, %r51, -2;
	mul.wide.u32 	%rd51, %r53, 4;
	add.s64 	%rd52, %rd12, %rd51;
	ld.global.f32 	%f29, [%rd52];
	add.s32 	%r54, %r51, -1;
	mul.wide.u32 	%rd53, %r54, 4;
	add.s64 	%rd54, %rd12, %rd53;
	ld.global.f32 	%f30, [%rd54];
	ld.global.u32 	%r55, [%rd11+28];
	mul.lo.s32 	%r56, %r55, 3;
	add.s32 	%r57, %r56, -3;
	mul.wide.u32 	%rd55, %r57, 4;
	add.s64 	%rd56, %rd12, %rd55;
	ld.global.f32 	%f31, [%rd56];
	add.s32 	%r58, %r56, -2;
	mul.wide.u32 	%rd57, %r58, 4;
	add.s64 	%rd58, %rd12, %rd57;
	ld.global.f32 	%f32, [%rd58];
	add.s32 	%r59, %r56, -1;
	mul.wide.u32 	%rd59, %r59, 4;
	add.s64 	%rd60, %rd12, %rd59;
	ld.global.f32 	%f33, [%rd60];
	mov.f32 	%f43, 0f00000000;
	st.local.v4.f32 	[%rd1], {%f43, %f43, %f43, %f43};
	st.local.v4.f32 	[%rd1+16], {%f43, %f43, %f43, %f43};
	st.local.v4.f32 	[%rd1+32], {%f43, %f43, %f43, %f43};
	st.local.v4.f32 	[%rd1+48], {%f43, %f43, %f43, %f43};
	st.local.v4.f32 	[%rd1+64], {%f43, %f43, %f43, %f43};
	st.local.v4.f32 	[%rd1+80], {%f43, %f43, %f43, %f43};
	st.local.v4.f32 	[%rd1+96], {%f43, %f43, %f43, %f43};
	st.local.v4.f32 	[%rd1+112], {%f43, %f43, %f43, %f43};
	st.local.v4.f32 	[%rd1+128], {%f43, %f43, %f43, %f43};
	st.local.v4.f32 	[%rd1+144], {%f43, %f43, %f43, %f43};
	st.local.v4.f32 	[%rd1+160], {%f43, %f43, %f43, %f43};
	st.local.v4.f32 	[%rd1+176], {%f43, %f43, %f43, %f43};
	st.local.v4.f32 	[%rd1+192], {%f43, %f43, %f43, %f43};
	st.local.v4.f32 	[%rd1+208], {%f43, %f43, %f43, %f43};
	st.local.v4.f32 	[%rd1+224], {%f43, %f43, %f43, %f43};
	st.local.v4.f32 	[%rd1+240], {%f43, %f43, %f43, %f43};
	st.local.v4.f32 	[%rd1+256], {%f43, %f43, %f43, %f43};
	st.local.v4.f32 	[%rd1+272], {%f43, %f43, %f43, %f43};
	st.local.v4.f32 	[%rd1+288], {%f43, %f43, %f43, %f43};
	st.local.v4.f32 	[%rd1+304], {%f43, %f43, %f43, %f43};
	st.local.v4.f32 	[%rd1+320], {%f43, %f43, %f43, %f43};
	st.local.v4.f32 	[%rd1+336], {%f43, %f43, %f43, %f43};
	st.local.v4.f32 	[%rd1+352], {%f43, %f43, %f43, %f43};
	st.local.v4.f32 	[%rd1+368], {%f43, %f43, %f43, %f43};
	st.local.v4.f32 	[%rd1+384], {%f43, %f43, %f43, %f43};
	st.local.v4.f32 	[%rd1+400], {%f43, %f43, %f43, %f43};
	st.local.v4.f32 	[%rd1+416], {%f43, %f43, %f43, %f43};
	st.local.v4.f32 	[%rd1+432], {%f43, %f43, %f43, %f43};
	st.local.v4.f32 	[%rd1+448], {%f43, %f43, %f43, %f43};
	st.local.v4.f32 	[%rd1+464], {%f43, %f43, %f43, %f43};
	st.local.v4.f32 	[%rd1+480], {%f43, %f43, %f43, %f43};
	st.local.v4.f32 	[%rd1+496], {%f43, %f43, %f43, %f43};
	st.local.v4.f32 	[%rd1+512], {%f43, %f43, %f43, %f43};
	st.local.v4.f32 	[%rd1+528], {%f43, %f43, %f43, %f43};
	st.local.v4.f32 	[%rd1+544], {%f43, %f43, %f43, %f43};
	mov.b32 	%r69, 0;
	st.local.u32 	[%rd1+564], %r69;
$L__BB0_3:
	mul.lo.s32 	%r61, %r69, 24;
	mul.wide.u32 	%rd61, %r61, 4;
	add.s64 	%rd63, %rd62, %rd61;
	ld.const.f32 	%f44, [%rd63];
	fma.rn.f32 	%f45, %f44, %f10, 0f00000000;
	fma.rn.f32 	%f46, %f44, %f11, 0f00000000;
	fma.rn.f32 	%f47, %f44, %f12, 0f00000000;
	ld.const.f32 	%f48, [%rd63+4];
	fma.rn.f32 	%f49, %f48, %f10, 0f00000000;
	fma.rn.f32 	%f50, %f48, %f11, 0f00000000;
	fma.rn.f32 	%f51, %f48, %f12, 0f00000000;
	ld.const.f32 	%f52, [%rd63+8];
	fma.rn.f32 	%f53, %f52, %f10, 0f00000000;
	fma.rn.f32 	%f54, %f52, %f11, 0f00000000;
	fma.rn.f32 	%f55, %f52, %f12, 0f00000000;
	ld.const.f32 	%f56, [%rd63+12];
	fma.rn.f32 	%f57, %f56, %f13, %f45;
	fma.rn.f32 	%f58, %f56, %f14, %f46;
	fma.rn.f32 	%f59, %f56, %f15, %f47;
	ld.const.f32 	%f60, [%rd63+16];
	fma.rn.f32 	%f61, %f60, %f13, %f49;
	fma.rn.f32 	%f62, %f60, %f14, %f50;
	fma.rn.f32 	%f63, %f60, %f15, %f51;
	ld.const.f32 	%f64, [%rd63+20];
	fma.rn.f32 	%f65, %f64, %f13, %f53;
	fma.rn.f32 	%f66, %f64, %f14, %f54;
	fma.rn.f32 	%f67, %f64, %f15, %f55;
	ld.const.f32 	%f68, [%rd63+24];
	fma.rn.f32 	%f69, %f68, %f16, %f57;
	fma.rn.f32 	%f70, %f68, %f17, %f58;
	fma.rn.f32 	%f71, %f68, %f18, %f59;
	ld.const.f32 	%f72, [%rd63+28];
	fma.rn.f32 	%f73, %f72, %f16, %f61;
	fma.rn.f32 	%f74, %f72, %f17, %f62;
	fma.rn.f32 	%f75, %f72, %f18, %f63;
	ld.const.f32 	%f76, [%rd63+32];
	fma.rn.f32 	%f77, %f76, %f16, %f65;
	fma.rn.f32 	%f78, %f76, %f17, %f66;
	fma.rn.f32 	%f79, %f76, %f18, %f67;
	ld.const.f32 	%f80, [%rd63+36];
	fma.rn.f32 	%f81, %f80, %f19, %f69;
	fma.rn.f32 	%f82, %f80, %f20, %f70;
	fma.rn.f32 	%f83, %f80, %f21, %f71;
	ld.const.f32 	%f84, [%rd63+40];
	fma.rn.f32 	%f85, %f84, %f19, %f73;
	fma.rn.f32 	%f86, %f84, %f20, %f74;
	fma.rn.f32 	%f87, %f84, %f21, %f75;
	ld.const.f32 	%f88, [%rd63+44];
	fma.rn.f32 	%f89, %f88, %f19, %f77;
	fma.rn.f32 	%f90, %f88, %f20, %f78;
	fma.rn.f32 	%f91, %f88, %f21, %f79;
	ld.const.f32 	%f92, [%rd63+48];
	fma.rn.f32 	%f93, %f92, %f22, %f81;
	fma.rn.f32 	%f94, %f92, %f23, %f82;
	fma.rn.f32 	%f95, %f92, %f24, %f83;
	ld.const.f32 	%f96, [%rd63+52];
	fma.rn.f32 	%f97, %f96, %f22, %f85;
	fma.rn.f32 	%f98, %f96, %f23, %f86;
	fma.rn.f32 	%f99, %f96, %f24, %f87;
	ld.const.f32 	%f100, [%rd63+56];
	fma.rn.f32 	%f101, %f100, %f22, %f89;
	fma.rn.f32 	%f102, %f100, %f23, %f90;
	fma.rn.f32 	%f103, %f100, %f24, %f91;
	ld.const.f32 	%f104, [%rd63+60];
	fma.rn.f32 	%f105, %f104, %f25, %f93;
	fma.rn.f32 	%f106, %f104, %f26, %f94;
	fma.rn.f32 	%f107, %f104, %f27, %f95;
	ld.const.f32 	%f108, [%rd63+64];
	fma.rn.f32 	%f109, %f108, %f25, %f97;
	fma.rn.f32 	%f110, %f108, %f26, %f98;
	fma.rn.f32 	%f111, %f108, %f27, %f99;
	ld.const.f32 	%f112, [%rd63+68];
	fma.rn.f32 	%f113, %f112, %f25, %f101;
	fma.rn.f32 	%f114, %f112, %f26, %f102;
	fma.rn.f32 	%f115, %f112, %f27, %f103;
	ld.const.f32 	%f116, [%rd63+72];
	fma.rn.f32 	%f117, %f116, %f28, %f105;
	fma.rn.f32 	%f118, %f116, %f29, %f106;
	fma.rn.f32 	%f119, %f116, %f30, %f107;
	ld.const.f32 	%f120, [%rd63+76];
	fma.rn.f32 	%f121, %f120, %f28, %f109;
	fma.rn.f32 	%f122, %f120, %f29, %f110;
	fma.rn.f32 	%f123, %f120, %f30, %f111;
	ld.const.f32 	%f124, [%rd63+80];
	fma.rn.f32 	%f125, %f124, %f28, %f113;
	fma.rn.f32 	%f126, %f124, %f29, %f114;
	fma.rn.f32 	%f127, %f124, %f30, %f115;
	ld.const.f32 	%f128, [%rd63+84];
	fma.rn.f32 	%f129, %f128, %f31, %f117;
	fma.rn.f32 	%f130, %f128, %f32, %f118;
	fma.rn.f32 	%f131, %f128, %f33, %f119;
	ld.const.f32 	%f132, [%rd63+88];
	fma.rn.f32 	%f133, %f132, %f31, %f121;
	fma.rn.f32 	%f134, %f132, %f32, %f122;
	fma.rn.f32 	%f135, %f132, %f33, %f123;
	ld.const.f32 	%f136, [%rd63+92];
	fma.rn.f32 	%f137, %f136, %f31, %f125;
	fma.rn.f32 	%f138, %f136, %f32, %f126;
	fma.rn.f32 	%f139, %f136, %f33, %f127;
	mul.f32 	%f140, %f134, %f129;
	mul.f32 	%f141, %f139, %f140;
	mul.f32 	%f142, %f135, %f130;
	fma.rn.f32 	%f143, %f142, %f137, %f141;
	mul.f32 	%f144, %f131, %f133;
	fma.rn.f32 	%f145, %f138, %f144, %f143;
	mul.f32 	%f146, %f131, %f134;
	mul.f32 	%f147, %f146, %f137;
	sub.f32 	%f148, %f145, %f147;
	mul.f32 	%f149, %f130, %f133;
	mul.f32 	%f150, %f139, %f149;
	sub.f32 	%f151, %f148, %f150;
	mul.f32 	%f152, %f135, %f129;
	mul.f32 	%f153, %f138, %f152;
	sub.f32 	%f34, %f151, %f153;
	mul.f32 	%f154, %f139, %f134;
	mul.f32 	%f155, %f135, %f138;
	sub.f32 	%f156, %f154, %f155;
	div.rn.f32 	%f157, %f156, %f34;
	mul.f32 	%f158, %f135, %f137;
	mul.f32 	%f159, %f139, %f133;
	sub.f32 	%f160, %f158, %f159;
	div.rn.f32 	%f161, %f160, %f34;
	mul.f32 	%f162, %f138, %f133;
	mul.f32 	%f163, %f134, %f137;
	sub.f32 	%f164, %f162, %f163;
	div.rn.f32 	%f165, %f164, %f34;
	mul.f32 	%f166, %f131, %f138;
	mul.f32 	%f167, %f139, %f130;
	sub.f32 	%f168, %f166, %f167;
	div.rn.f32 	%f169, %f168, %f34;
	mul.f32 	%f170, %f139, %f129;
	mul.f32 	%f171, %f131, %f137;
	sub.f32 	%f172, %f170, %f171;
	div.rn.f32 	%f173, %f172, %f34;
	mul.f32 	%f174, %f130, %f137;
	mul.f32 	%f175, %f138, %f129;
	sub.f32 	%f176, %f174, %f175;
	div.rn.f32 	%f177, %f176, %f34;
	sub.f32 	%f178, %f142, %f146;
	div.rn.f32 	%f179, %f178, %f34;
	sub.f32 	%f180, %f144, %f152;
	div.rn.f32 	%f181, %f180, %f34;
	sub.f32 	%f182, %f140, %f149;
	div.rn.f32 	%f183, %f182, %f34;
	fma.rn.f32 	%f184, %f157, %f44, 0f00000000;
	fma.rn.f32 	%f185, %f169, %f48, %f184;
	fma.rn.f32 	%f186, %f179, %f52, %f185;
	fma.rn.f32 	%f187, %f161, %f44, 0f00000000;
	fma.rn.f32 	%f188, %f173, %f48, %f187;
	fma.rn.f32 	%f189, %f181, %f52, %f188;
	fma.rn.f32 	%f190, %f165, %f44, 0f00000000;
	fma.rn.f32 	%f191, %f177, %f48, %f190;
	fma.rn.f32 	%f192, %f183, %f52, %f191;
	fma.rn.f32 	%f193, %f157, %f56, 0f00000000;
	fma.rn.f32 	%f194, %f169, %f60, %f193;
	fma.rn.f32 	%f195, %f179, %f64, %f194;
	fma.rn.f32 	%f196, %f161, %f56, 0f00000000;
	fma.rn.f32 	%f197, %f173, %f60, %f196;
	fma.rn.f32 	%f198, %f181, %f64, %f197;
	fma.rn.f32 	%f199, %f165, %f56, 0f00000000;
	fma.rn.f32 	%f200, %f177, %f60, %f199;
	fma.rn.f32 	%f201, %f183, %f64, %f200;
	fma.rn.f32 	%f202, %f157, %f68, 0f00000000;
	fma.rn.f32 	%f203, %f169, %f72, %f202;
	fma.rn.f32 	%f204, %f179, %f76, %f203;
	fma.rn.f32 	%f205, %f161, %f68, 0f00000000;
	fma.rn.f32 	%f206, %f173, %f72, %f205;
	fma.rn.f32 	%f207, %f181, %f76, %f206;
	fma.rn.f32 	%f208, %f165, %f68, 0f00000000;
	fma.rn.f32 	%f209, %f177, %f72, %f208;
	fma.rn.f32 	%f210, %f183, %f76, %f209;
	fma.rn.f32 	%f211, %f157, %f80, 0f00000000;
	fma.rn.f32 	%f212, %f169, %f84, %f211;
	fma.rn.f32 	%f213, %f179, %f88, %f212;
	fma.rn.f32 	%f214, %f161, %f80, 0f00000000;
	fma.rn.f32 	%f215, %f173, %f84, %f214;
	fma.rn.f32 	%f216, %f181, %f88, %f215;
	fma.rn.f32 	%f217, %f165, %f80, 0f00000000;
	fma.rn.f32 	%f218, %f177, %f84, %f217;
	fma.rn.f32 	%f219, %f183, %f88, %f218;
	fma.rn.f32 	%f220, %f157, %f92, 0f00000000;
	fma.rn.f32 	%f221, %f169, %f96, %f220;
	fma.rn.f32 	%f222, %f179, %f100, %f221;
	fma.rn.f32 	%f223, %f161, %f92, 0f00000000;
	fma.rn.f32 	%f224, %f173, %f96, %f223;
	fma.rn.f32 	%f225, %f181, %f100, %f224;
	fma.rn.f32 	%f226, %f165, %f92, 0f00000000;
	fma.rn.f32 	%f227, %f177, %f96, %f226;
	fma.rn.f32 	%f228, %f183, %f100, %f227;
	fma.rn.f32 	%f229, %f157, %f104, 0f00000000;
	fma.rn.f32 	%f230, %f169, %f108, %f229;
	fma.rn.f32 	%f231, %f179, %f112, %f230;
	fma.rn.f32 	%f232, %f161, %f104, 0f00000000;
	fma.rn.f32 	%f233, %f173, %f108, %f232;
	fma.rn.f32 	%f234, %f181, %f112, %f233;
	fma.rn.f32 	%f235, %f165, %f104, 0f00000000;
	fma.rn.f32 	%f236, %f177, %f108, %f235;
	fma.rn.f32 	%f237, %f183, %f112, %f236;
	fma.rn.f32 	%f238, %f157, %f116, 0f00000000;
	fma.rn.f32 	%f239, %f169, %f120, %f238;
	fma.rn.f32 	%f240, %f179, %f124, %f239;
	fma.rn.f32 	%f241, %f161, %f116, 0f00000000;
	fma.rn.f32 	%f242, %f173, %f120, %f241;
	fma.rn.f32 	%f243, %f181, %f124, %f242;
	fma.rn.f32 	%f244, %f165, %f116, 0f00000000;
	fma.rn.f32 	%f245, %f177, %f120, %f244;
	fma.rn.f32 	%f246, %f183, %f124, %f245;
	fma.rn.f32 	%f247, %f157, %f128, 0f00000000;
	fma.rn.f32 	%f248, %f169, %f132, %f247;
	fma.rn.f32 	%f249, %f179, %f136, %f248;
	fma.rn.f32 	%f250, %f161, %f128, 0f00000000;
	fma.rn.f32 	%f251, %f173, %f132, %f250;
	fma.rn.f32 	%f252, %f181, %f136, %f251;
	fma.rn.f32 	%f253, %f165, %f128, 0f00000000;
	fma.rn.f32 	%f254, %f177, %f132, %f253;
	fma.rn.f32 	%f255, %f183, %f136, %f254;
	st.local.f32 	[%rd1], %f186;
	st.local.f32 	[%rd1+28], %f189;
	st.local.f32 	[%rd1+56], %f192;
	st.local.f32 	[%rd1+12], %f189;
	st.local.f32 	[%rd1+36], %f186;
	st.local.f32 	[%rd1+40], %f192;
	st.local.f32 	[%rd1+20], %f192;
	st.local.v2.f32 	[%rd1+64], {%f189, %f186};
	st.local.f32 	[%rd1+72], %f195;
	st.local.f32 	[%rd1+100], %f198;
	st.local.f32 	[%rd1+128], %f201;
	st.local.f32 	[%rd1+84], %f198;
	st.local.f32 	[%rd1+108], %f195;
	st.local.f32 	[%rd1+112], %f201;
	st.local.f32 	[%rd1+92], %f201;
	st.local.v2.f32 	[%rd1+136], {%f198, %f195};
	st.local.f32 	[%rd1+144], %f204;
	st.local.f32 	[%rd1+172], %f207;
	st.local.f32 	[%rd1+200], %f210;
	st.local.f32 	[%rd1+156], %f207;
	st.local.f32 	[%rd1+180], %f204;
	st.local.f32 	[%rd1+184], %f210;
	st.local.f32 	[%rd1+164], %f210;
	st.local.v2.f32 	[%rd1+208], {%f207, %f204};
	st.local.f32 	[%rd1+216], %f213;
	st.local.f32 	[%rd1+244], %f216;
	st.local.f32 	[%rd1+272], %f219;
	st.local.f32 	[%rd1+228], %f216;
	st.local.f32 	[%rd1+252], %f213;
	st.local.f32 	[%rd1+256], %f219;
	st.local.f32 	[%rd1+236], %f219;
	st.local.v2.f32 	[%rd1+280], {%f216, %f213};
	st.local.f32 	[%rd1+288], %f222;
	st.local.f32 	[%rd1+316], %f225;
	st.local.f32 	[%rd1+344], %f228;
	st.local.f32 	[%rd1+300], %f225;
	st.local.f32 	[%rd1+324], %f222;
	st.local.f32 	[%rd1+328], %f228;
	st.local.f32 	[%rd1+308], %f228;
	st.local.v2.f32 	[%rd1+352], {%f225, %f222};
	st.local.f32 	[%rd1+360], %f231;
	st.local.f32 	[%rd1+388], %f234;
	st.local.f32 	[%rd1+416], %f237;
	st.local.f32 	[%rd1+372], %f234;
	st.local.f32 	[%rd1+396], %f231;
	st.local.f32 	[%rd1+400], %f237;
	st.local.f32 	[%rd1+380], %f237;
	st.local.v2.f32 	[%rd1+424], {%f234, %f231};
	st.local.f32 	[%rd1+432], %f240;
	st.local.f32 	[%rd1+460], %f243;
	st.local.f32 	[%rd1+488], %f246;
	st.local.f32 	[%rd1+444], %f243;
	st.local.f32 	[%rd1+468], %f240;
	st.local.f32 	[%rd1+472], %f246;
	st.local.f32 	[%rd1+452], %f246;
	st.local.v2.f32 	[%rd1+496], {%f243, %f240};
	st.local.f32 	[%rd1+504], %f249;
	st.local.f32 	[%rd1+532], %f252;
	st.local.f32 	[%rd1+560], %f255;
	st.local.f32 	[%rd1+516], %f252;
	st.local.f32 	[%rd1+540], %f249;
	st.local.f32 	[%rd1+544], %f255;
	st.local.f32 	[%rd1+524], %f255;
	st.local.v2.f32 	[%rd1+568], {%f252, %f249};
	mov.b32 	%r70, 0;
	mov.u32 	%r71, %r70;
$L__BB0_4:
	mul.lo.s32 	%r62, %r71, 6;
	mul.wide.u32 	%rd64, %r62, 4;
	add.s64 	%rd65, %rd1, %rd64;
	ld.local.v2.f32 	{%f256, %f257}, [%rd65];
	fma.rn.f32 	%f259, %f258, %f256, 0f00000000;
	fma.rn.f32 	%f260, %f1, %f257, %f259;
	ld.local.v2.f32 	{%f261, %f262}, [%rd65+8];
	fma.rn.f32 	%f264, %f263, %f261, %f260;
	fma.rn.f32 	%f266, %f265, %f262, %f264;
	ld.local.v2.f32 	{%f267, %f268}, [%rd65+16];
	fma.rn.f32 	%f269, %f2, %f267, %f266;
	fma.rn.f32 	%f35, %f3, %f268, %f269;
	fma.rn.f32 	%f271, %f270, %f256, 0f00000000;
	fma.rn.f32 	%f273, %f272, %f257, %f271;
	fma.rn.f32 	%f275, %f274, %f261, %f273;
	fma.rn.f32 	%f277, %f276, %f262, %f275;
	fma.rn.f32 	%f279, %f278, %f267, %f277;
	fma.rn.f32 	%f36, %f280, %f268, %f279;
	fma.rn.f32 	%f281, %f4, %f256, 0f00000000;
	fma.rn.f32 	%f282, %f5, %f257, %f281;
	fma.rn.f32 	%f283, %f6, %f261, %f282;
	fma.rn.f32 	%f284, %f7, %f262, %f283;
	fma.rn.f32 	%f286, %f285, %f267, %f284;
	fma.rn.f32 	%f37, %f8, %f268, %f286;
	fma.rn.f32 	%f288, %f287, %f256, 0f00000000;
	fma.rn.f32 	%f290, %f289, %f257, %f288;
	fma.rn.f32 	%f292, %f291, %f261, %f290;
	fma.rn.f32 	%f294, %f293, %f262, %f292;
	fma.rn.f32 	%f296, %f295, %f267, %f294;
	fma.rn.f32 	%f38, %f297, %f268, %f296;
	fma.rn.f32 	%f299, %f298, %f256, 0f00000000;
	fma.rn.f32 	%f301, %f300, %f257, %f299;
	fma.rn.f32 	%f303, %f302, %f261, %f301;
	fma.rn.f32 	%f305, %f304, %f262, %f303;
	fma.rn.f32 	%f307, %f306, %f267, %f305;
	fma.rn.f32 	%f39, %f308, %f268, %f307;
	fma.rn.f32 	%f310, %f309, %f256, 0f00000000;
	fma.rn.f32 	%f312, %f311, %f257, %f310;
	fma.rn.f32 	%f314, %f313, %f261, %f312;
	fma.rn.f32 	%f316, %f315, %f262, %f314;
	fma.rn.f32 	%f318, %f317, %f267, %f316;
	fma.rn.f32 	%f40, %f9, %f268, %f318;
	add.s64 	%rd72, %rd65, 8;
	mad.lo.s32 	%r63, %r68, 300, %r71;
	add.s32 	%r72, %r63, %r70;
	mov.u32 	%r73, %r71;
$L__BB0_5:
	ld.param.u64 	%rd71, [_Z10Hex8vectorPKjPKfPf_param_2];
	ld.local.v2.f32 	{%f319, %f320}, [%rd72+-8];
	fma.rn.f32 	%f321, %f35, %f319, 0f00000000;
	fma.rn.f32 	%f322, %f36, %f320, %f321;
	ld.local.v2.f32 	{%f323, %f324}, [%rd72];
	fma.rn.f32 	%f325, %f37, %f323, %f322;
	fma.rn.f32 	%f326, %f38, %f324, %f325;
	ld.local.v2.f32 	{%f327, %f328}, [%rd72+8];
	fma.rn.f32 	%f329, %f39, %f327, %f326;
	fma.rn.f32 	%f330, %f40, %f328, %f329;
	cvta.to.global.u64 	%rd66, %rd71;
	mul.wide.u32 	%rd67, %r72, 4;
	add.s64 	%rd68, %rd66, %rd67;
	ld.global.f32 	%f331, [%rd68];
	fma.rn.f32 	%f332, %f34, %f330, %f331;
	st.global.f32 	[%rd68], %f332;
	add.s32 	%r73, %r73, 1;
	add.s64 	%rd72, %rd72, 24;
	add.s32 	%r72, %r72, 1;
	setp.ne.s32 	%p2, %r73, 24;
	@%p2 bra 	$L__BB0_5;
	not.b32 	%r64, %r71;
	add.s32 	%r65, %r70, %r64;
	add.s32 	%r70, %r65, 24;
	add.s32 	%r71, %r71, 1;
	setp.ne.s32 	%p3, %r71, 24;
	@%p3 bra 	$L__BB0_4;
	add.s32 	%r69, %r69, 1;
	setp.ne.s32 	%p4, %r69, 8;
	@%p4 bra 	$L__BB0_3;
	mov.u32 	%r66, %nctaid.x;
	mov.u32 	%r67, %ntid.x;
	mad.lo.s32 	%r68, %r66, %r67, %r68;
	cvt.rn.f32.u32 	%f333, %r68;
	setp.gt.f32 	%p5, %f42, %f333;
	@%p5 bra 	$L__BB0_2;
$L__BB0_9:
	ret;

}


// ===== COMPILED SASS (sm_100) =====

	.target	sm_100

	.elftype	@"ET_EXEC"


//--------------------- .note.nv.tkinfo           --------------------------
	.section	.note.nv.tkinfo,"",@"SHT_NOTE"
	.sectionflags	@"SHF_NOTE_NV_TKINFO"
	.tkinfo
        /*0018*/ 	.word	0x00000002
        /*0030*/ 	.string	""
        /*0030*/ 	.string	"ptxas"
        /*0030*/ 	.string	"Cuda compilation tools, release 13.0, V13.0.88"
        /*0030*/ 	.string	"Build cuda_13.0.r13.0/compiler.36424714_0"
        /*0030*/ 	.string	"-arch sm_100 -m 64 "



//--------------------- .note.nv.cuinfo           --------------------------
	.section	.note.nv.cuinfo,"",@"SHT_NOTE"
	.sectionflags	@"SHF_NOTE_NV_CUINFO"
        /*0018*/ 	.short	0x0002
        /*001a*/ 	.short	0x0064
        /*001c*/ 	.short	0x0082
	.zero		2


//--------------------- .nv.info                  --------------------------
	.section	.nv.info,"",@"SHT_CUDA_INFO"
	.align	4


	//----- nvinfo : EIATTR_REGCOUNT
	.align		4
        /*0000*/ 	.byte	0x04, 0x2f
        /*0002*/ 	.short	(.L_4 - .L_3)
	.align		4
.L_3:
        /*0004*/ 	.word	index@(_Z10Hex8vectorPKjPKfPf)
        /*0008*/ 	.word	0x00000053


	//----- nvinfo : EIATTR_FRAME_SIZE
	.align		4
.L_4:
        /*000c*/ 	.byte	0x04, 0x11
        /*000e*/ 	.short	(.L_6 - .L_5)
	.align		4
.L_5:
        /*0010*/ 	.word	index@($__internal_0_$__cuda_sm3x_div_rn_noftz_f32_slowpath)
        /*0014*/ 	.word	0x00000240


	//----- nvinfo : EIATTR_FRAME_SIZE
	.align		4
.L_6:
        /*0018*/ 	.byte	0x04, 0x11
        /*001a*/ 	.short	(.L_8 - .L_7)
	.align		4
.L_7:
        /*001c*/ 	.word	index@(_Z10Hex8vectorPKjPKfPf)
        /*0020*/ 	.word	0x00000240


	//----- nvinfo : EIATTR_MIN_STACK_SIZE
	.align		4
.L_8:
        /*0024*/ 	.byte	0x04, 0x12
        /*0026*/ 	.short	(.L_10 - .L_9)
	.align		4
.L_9:
        /*0028*/ 	.word	index@(_Z10Hex8vectorPKjPKfPf)
        /*002c*/ 	.word	0x00000240
.L_10:


//--------------------- .nv.compat                --------------------------
	.section	.nv.compat,"",@"SHT_CUDA_COMPAT_INFO"
	.align	4
        /*0000*/ 	.byte	0x02, 0x09, 0x00, 0x00, 0x02, 0x02, 0x01, 0x00, 0x02, 0x05, 0x05, 0x00, 0x03, 0x07, 0x01, 0x01
        /*0010*/ 	.byte	0x02, 0x03, 0x00, 0x00, 0x02, 0x06, 0x01, 0x00, 0x04, 0x0b, 0x08, 0x00, 0x01, 0x00, 0x00, 0x00
        /*0020*/ 	.byte	0x00, 0x00, 0x00, 0x00


//--------------------- .nv.info._Z10Hex8vectorPKjPKfPf --------------------------
	.section	.nv.info._Z10Hex8vectorPKjPKfPf,"",@"SHT_CUDA_INFO"
	.sectionflags	@""
	.align	4


	//----- nvinfo : EIATTR_CUDA_API_VERSION
	.align		4
        /*0000*/ 	.byte	0x04, 0x37
        /*0002*/ 	.short	(.L_12 - .L_11)
.L_11:
        /*0004*/ 	.word	0x00000082


	//----- nvinfo : EIATTR_KPARAM_INFO
	.align		4
.L_12:
        /*0008*/ 	.byte	0x04, 0x17
        /*000a*/ 	.short	(.L_14 - .L_13)
.L_13:
        /*000c*/ 	.word	0x00000000
        /*0010*/ 	.short	0x0002
        /*0012*/ 	.short	0x0010
        /*0014*/ 	.byte	0x00, 0xf5, 0x21, 0x00


	//----- nvinfo : EIATTR_KPARAM_INFO
	.align		4
.L_14:
        /*0018*/ 	.byte	0x04, 0x17
        /*001a*/ 	.short	(.L_16 - .L_15)
.L_15:
        /*001c*/ 	.word	0x00000000
        /*0020*/ 	.short	0x0001
        /*0022*/ 	.short	0x0008
        /*0024*/ 	.byte	0x00, 0xf5, 0x21, 0x00


	//----- nvinfo : EIATTR_KPARAM_INFO
	.align		4
.L_16:
        /*0028*/ 	.byte	0x04, 0x17
        /*002a*/ 	.short	(.L_18 - .L_17)
.L_17:
        /*002c*/ 	.word	0x00000000
        /*0030*/ 	.short	0x0000
        /*0032*/ 	.short	0x0000
        /*0034*/ 	.byte	0x00, 0xf5, 0x21, 0x00


	//----- nvinfo : EIATTR_SPARSE_MMA_MASK
	.align		4
.L_18:
        /*0038*/ 	.byte	0x03, 0x50
        /*003a*/ 	.short	0x0000


	//----- nvinfo : EIATTR_MAXREG_COUNT
	.align		4
        /*003c*/ 	.byte	0x03, 0x1b
        /*003e*/ 	.short	0x00ff


	//----- nvinfo : EIATTR_MERCURY_ISA_VERSION
	.align		4
        /*0040*/ 	.byte	0x03, 0x5f
        /*0042*/ 	.short	0x0101


	//----- nvinfo : EIATTR_VRC_CTA_INIT_COUNT
	.align		4
        /*0044*/ 	.byte	0x02, 0x4a
	.zero		1
	.zero		1


	//----- nvinfo : EIATTR_EXIT_INSTR_OFFSETS
	.align		4
        /*0048*/ 	.byte	0x04, 0x1c
        /*004a*/ 	.short	(.L_20 - .L_19)


	//   ....[0]....
.L_19:
        /*004c*/ 	.word	0x00000090


	//   ....[1]....
        /*0050*/ 	.word	0x00002db0


	//----- nvinfo : EIATTR_CRS_STACK_SIZE
	.align		4
.L_20:
        /*0054*/ 	.byte	0x04, 0x1e
        /*0056*/ 	.short	(.L_22 - .L_21)
.L_21:
        /*0058*/ 	.word	0x00000000


	//----- nvinfo : EIATTR_CBANK_PARAM_SIZE
	.align		4
.L_22:
        /*005c*/ 	.byte	0x03, 0x19
        /*005e*/ 	.short	0x0018


	//----- nvinfo : EIATTR_PARAM_CBANK
	.align		4
        /*0060*/ 	.byte	0x04, 0x0a
        /*0062*/ 	.short	(.L_24 - .L_23)
	.align		4
.L_23:
        /*0064*/ 	.word	index@(.nv.constant0._Z10Hex8vectorPKjPKfPf)
        /*0068*/ 	.short	0x0380
        /*006a*/ 	.short	0x0018


	//----- nvinfo : EIATTR_SW_WAR
	.align		4
.L_24:
        /*006c*/ 	.byte	0x04, 0x36
        /*006e*/ 	.short	(.L_26 - .L_25)
.L_25:
        /*0070*/ 	.word	0x00000008
.L_26:


//--------------------- .nv.callgraph             --------------------------
	.section	.nv.callgraph,"",@"SHT_CUDA_CALLGRAPH"
	.align	4
	.sectionentsize	8
	.align		4
        /*0000*/ 	.word	0x00000000
	.align		4
        /*0004*/ 	.word	0xffffffff
	.align		4
        /*0008*/ 	.word	0x00000000
	.align		4
        /*000c*/ 	.word	0xfffffffe
	.align		4
        /*0010*/ 	.word	0x00000000
	.align		4
        /*0014*/ 	.word	0xfffffffd
	.align		4
        /*0018*/ 	.word	0x00000000
	.align		4
        /*001c*/ 	.word	0xfffffffc


//--------------------- .nv.constant3             --------------------------
	.section	.nv.constant3,"a",@progbits
	.align	4
.nv.constant3:
	.type		L,@object
	.size		L,(D - L)
L:
	.zero		768
	.type		D,@object
	.size		D,(nel - D)
D:
	.zero		144
	.type		nel,@object
	.size		nel,(.L_2 - nel)
nel:
	.zero		4
.L_2:


//--------------------- .text._Z10Hex8vectorPKjPKfPf --------------------------
	.section	.text._Z10Hex8vectorPKjPKfPf,"ax",@progbits
	.align	128
        .global         _Z10Hex8vectorPKjPKfPf
        .type           _Z10Hex8vectorPKjPKfPf,@function
        .size           _Z10Hex8vectorPKjPKfPf,(.L_x_38 - _Z10Hex8vectorPKjPKfPf)
        .other          _Z10Hex8vectorPKjPKfPf,@"STO_CUDA_ENTRY STV_DEFAULT"
_Z10Hex8vectorPKjPKfPf:
.text._Z10Hex8vectorPKjPKfPf:
[----:B------:R-:W0:Y:S01]  /*0000*/  LDC R1, c[0x0][0x37c] ;  /* 0x0000df00ff017b82 */ /* 0x000e220000000800 */
[----:B------:R-:W1:Y:S01]  /*0010*/  S2R R54, SR_TID.X ;  /* 0x0000000000367919 */ /* 0x000e620000002100 */
[----:B------:R-:W1:Y:S01]  /*0020*/  LDCU UR4, c[0x0][0x360] ;  /* 0x00006c00ff0477ac */ /* 0x000e620008000800 */
[----:B0-----:R-:W-:Y:S01]  /*0030*/  IADD3 R1, PT, PT, R1, -0x240, RZ ;  /* 0xfffffdc001017810 */ /* 0x001fe20007ffe0ff */
[----:B------:R-:W1:Y:S01]  /*0040*/  S2R R3, SR_CTAID.X ;  /* 0x0000000000037919 */ /* 0x000e620000002500 */
[----:B------:R-:W0:Y:S01]  /*0050*/  LDCU UR5, c[0x3][0x390] ;  /* 0x00c07200ff0577ac */ /* 0x000e220008000800 */
[----:B-1----:R-:W-:-:S05]  /*0060*/  IMAD R54, R3, UR4, R54 ;  /* 0x0000000403367c24 */ /* 0x002fca000f8e0236 */
[----:B------:R-:W-:-:S04]  /*0070*/  I2FP.F32.U32 R0, R54 ;  /* 0x0000003600007245 */ /* 0x000fc80000201000 */
[----:B0-----:R-:W-:-:S13]  /*0080*/  FSETP.GEU.AND P0, PT, R0, UR5, PT ;  /* 0x0000000500007c0b */ /* 0x001fda000bf0e000 */
[----:B------:R-:W-:Y:S05]  /*0090*/  @P0 EXIT ;  /* 0x000000000000094d */ /* 0x000fea0003800000 */
[----:B------:R-:W0:Y:S02]  /*00a0*/  LDCU.64 UR4, c[0x0][0x358] ;  /* 0x00006b00ff0477ac */ /* 0x000e240008000a00 */
.L_x_25:
[----:B-1----:R-:W1:Y:S01]  /*00b0*/  LDC.64 R4, c[0x0][0x380] ;  /* 0x0000e000ff047b82 */ /* 0x002e620000000a00 */
[----:B------:R-:W-:-:S05]  /*00c0*/  SHF.L.U32 R3, R54, 0x3, RZ ;  /* 0x0000000336037819 */ /* 0x000fca00000006ff */
[----:B-1----:R-:W-:Y:S02]  /*00d0*/  IMAD.WIDE.U32 R4, R3, 0x4, R4 ;  /* 0x0000000403047825 */ /* 0x002fe400078e0004 */
[----:B------:R-:W1:Y:S03]  /*00e0*/  LDC.64 R2, c[0x0][0x388] ;  /* 0x0000e200ff027b82 */ /* 0x000e660000000a00 */
[----:B0-2---:R-:W2:Y:S04]  /*00f0*/  LDG.E R6, desc[UR4][R4.64] ;  /* 0x0000000404067981 */ /* 0x005ea8000c1e1900 */
[----:B------:R-:W3:Y:S04]  /*0100*/  LDG.E R10, desc[UR4][R4.64+0x4] ;  /* 0x00000404040a7981 */ /* 0x000ee8000c1e1900 */
[----:B------:R-:W4:Y:S04]  /*0110*/  LDG.E R12, desc[UR4][R4.64+0x8] ;  /* 0x00000804040c7981 */ /* 0x000f28000c1e1900 */
[----:B------:R-:W4:Y:S04]  /*0120*/  LDG.E R18, desc[UR4][R4.64+0xc] ;  /* 0x00000c0404127981 */ /* 0x000f28000c1e1900 */
[----:B------:R-:W4:Y:S04]  /*0130*/  LDG.E R20, desc[UR4][R4.64+0x10] ;  /* 0x0000100404147981 */ /* 0x000f28000c1e1900 */
[----:B------:R-:W4:Y:S04]  /*0140*/  LDG.E R22, desc[UR4][R4.64+0x14] ;  /* 0x0000140404167981 */ /* 0x000f28000c1e1900 */
[----:B------:R-:W4:Y:S04]  /*0150*/  LDG.E R24, desc[UR4][R4.64+0x18] ;  /* 0x0000180404187981 */ /* 0x000f28000c1e1900 */
[----:B------:R1:W4:Y:S01]  /*0160*/  LDG.E R0, desc[UR4][R4.64+0x1c] ;  /* 0x00001c0404007981 */ /* 0x000322000c1e1900 */
[----:B--2---:R-:W-:-:S02]  /*0170*/  LEA R8, R6, R6, 0x1 ;  /* 0x0000000606087211 */ /* 0x004fc400078e08ff */
[----:B---3--:R-:W-:Y:S02]  /*0180*/  LEA R14, R10, R10, 0x1 ;  /* 0x0000000a0a0e7211 */ /* 0x008fe400078e08ff */
[C---:B------:R-:W-:Y:S02]  /*0190*/  IADD3 R11, PT, PT, R8.reuse, -0x1, RZ ;  /* 0xffffffff080b7810 */ /* 0x040fe40007ffe0ff */
[----:B------:R-:W-:Y:S02]  /*01a0*/  IADD3 R9, PT, PT, R8, -0x2, RZ ;  /* 0xfffffffe08097810 */ /* 0x000fe40007ffe0ff */
[----:B------:R-:W-:Y:S02]  /*01b0*/  IADD3 R13, PT, PT, R14, -0x3, RZ ;  /* 0xfffffffd0e0d7810 */ /* 0x000fe40007ffe0ff */
[----:B------:R-:W-:Y:S02]  /*01c0*/  IADD3 R7, PT, PT, R8, -0x3, RZ ;  /* 0xfffffffd08077810 */ /* 0x000fe40007ffe0ff */
[----:B------:R-:W-:-:S02]  /*01d0*/  IADD3 R15, PT, PT, R14, -0x2, RZ ;  /* 0xfffffffe0e0f7810 */ /* 0x000fc40007ffe0ff */
[----:B----4-:R-:W-:Y:S01]  /*01e0*/  LEA R16, R12, R12, 0x1 ;  /* 0x0000000c0c107211 */ /* 0x010fe200078e08ff */
[----:B-1----:R-:W-:-:S03]  /*01f0*/  IMAD.WIDE.U32 R4, R11, 0x4, R2 ;  /* 0x000000040b047825 */ /* 0x002fc600078e0002 */
[C---:B------:R-:W-:Y:S01]  /*0200*/  IADD3 R23, PT, PT, R16.reuse, -0x3, RZ ;  /* 0xfffffffd10177810 */ /* 0x040fe20007ffe0ff */
[--C-:B------:R-:W-:Y:S01]  /*0210*/  IMAD.WIDE.U32 R8, R9, 0x4, R2.reuse ;  /* 0x0000000409087825 */ /* 0x100fe200078e0002 */
[----:B------:R-:W-:Y:S01]  /*0220*/  IADD3 R25, PT, PT, R16, -0x2, RZ ;  /* 0xfffffffe10197810 */ /* 0x000fe20007ffe0ff */
[----:B------:R-:W5:Y:S02]  /*0230*/  LDG.E R17, desc[UR4][R4.64] ;  /* 0x0000000404117981 */ /* 0x000f64000c1e1900 */
[--C-:B------:R-:W-:Y:S01]  /*0240*/  IMAD.WIDE.U32 R10, R13, 0x4, R2.reuse ;  /* 0x000000040d0a7825 */ /* 0x100fe200078e0002 */
[----:B------:R-:W-:Y:S01]  /*0250*/  LEA R18, R18, R18, 0x1 ;  /* 0x0000001212127211 */ /* 0x000fe200078e08ff */
[----:B------:R0:W5:Y:S02]  /*0260*/  LDG.E R19, desc[UR4][R8.64] ;  /* 0x0000000408137981 */ /* 0x000164000c1e1900 */
[--C-:B------:R-:W-:Y:S02]  /*0270*/  IMAD.WIDE.U32 R6, R7, 0x4, R2.reuse ;  /* 0x0000000407067825 */ /* 0x100fe400078e0002 */
[----:B------:R1:W5:Y:S02]  /*0280*/  LDG.E R52, desc[UR4][R10.64] ;  /* 0x000000040a347981 */ /* 0x000364000c1e1900 */
[--C-:B------:R-:W-:Y:S01]  /*0290*/  IMAD.WIDE.U32 R12, R15, 0x4, R2.reuse ;  /* 0x000000040f0c7825 */ /* 0x100fe200078e0002 */
[----:B------:R-:W-:Y:S01]  /*02a0*/  IADD3 R15, PT, PT, R14, -0x1, RZ ;  /* 0xffffffff0e0f7810 */ /* 0x000fe20007ffe0ff */
[----:B------:R2:W5:Y:S02]  /*02b0*/  LDG.E R21, desc[UR4][R6.64] ;  /* 0x0000000406157981 */ /* 0x000564000c1e1900 */
[----:B0-----:R-:W-:Y:S01]  /*02c0*/  IMAD.WIDE.U32 R8, R23, 0x4, R2 ;  /* 0x0000000417087825 */ /* 0x001fe200078e0002 */
[----:B------:R-:W-:Y:S01]  /*02d0*/  IADD3 R23, PT, PT, R16, -0x1, RZ ;  /* 0xffffffff10177810 */ /* 0x000fe20007ffe0ff */
[----:B------:R0:W5:Y:S01]  /*02e0*/  LDG.E R50, desc[UR4][R12.64] ;  /* 0x000000040c327981 */ /* 0x000162000c1e1900 */
[----:B------:R-:W-:-:S02]  /*02f0*/  LEA R20, R20, R20, 0x1 ;  /* 0x0000001414147211 */ /* 0x000fc400078e08ff */
[----:B-1----:R-:W-:Y:S01]  /*0300*/  IADD3 R11, PT, PT, R18, -0x3, RZ ;  /* 0xfffffffd120b7810 */ /* 0x002fe20007ffe0ff */
[--C-:B--2---:R-:W-:Y:S01]  /*0310*/  IMAD.WIDE.U32 R6, R15, 0x4, R2.reuse ;  /* 0x000000040f067825 */ /* 0x104fe200078e0002 */
[----:B------:R-:W-:Y:S01]  /*0320*/  LEA R22, R22, R22, 0x1 ;  /* 0x0000001616167211 */ /* 0x000fe200078e08ff */
[----:B------:R-:W5:Y:S01]  /*0330*/  LDG.E R53, desc[UR4][R8.64] ;  /* 0x0000000408357981 */ /* 0x000f62000c1e1900 */
[----:B0-----:R-:W-:Y:S01]  /*0340*/  IADD3 R13, PT, PT, R18, -0x2, RZ ;  /* 0xfffffffe120d7810 */ /* 0x001fe20007ffe0ff */
[--C-:B------:R-:W-:Y:S02]  /*0350*/  IMAD.WIDE.U32 R14, R25, 0x4, R2.reuse ;  /* 0x00000004190e7825 */ /* 0x100fe400078e0002 */
[----:B------:R0:W5:Y:S02]  /*0360*/  LDG.E R34, desc[UR4][R6.64] ;  /* 0x0000000406227981 */ /* 0x000164000c1e1900 */
[--C-:B------:R-:W-:Y:S01]  /*0370*/  IMAD.WIDE.U32 R4, R23, 0x4, R2.reuse ;  /* 0x0000000417047825 */ /* 0x100fe200078e0002 */
[----:B------:R-:W-:Y:S01]  /*0380*/  IADD3 R23, PT, PT, R20, -0x3, RZ ;  /* 0xfffffffd14177810 */ /* 0x000fe20007ffe0ff */
[----:B------:R1:W5:Y:S02]  /*0390*/  LDG.E R51, desc[UR4][R14.64] ;  /* 0x000000040e337981 */ /* 0x000364000c1e1900 */
[--C-:B------:R-:W-:Y:S01]  /*03a0*/  IMAD.WIDE.U32 R10, R11, 0x4, R2.reuse ;  /* 0x000000040b0a7825 */ /* 0x100fe200078e0002 */
[----:B------:R-:W-:Y:S01]  /*03b0*/  IADD3 R29, PT, PT, R18, -0x1, RZ ;  /* 0xffffffff121d7810 */ /* 0x000fe20007ffe0ff */
[----:B------:R2:W5:Y:S02]  /*03c0*/  LDG.E R35, desc[UR4][R4.64] ;  /* 0x0000000404237981 */ /* 0x000564000c1e1900 */
[--C-:B0-----:R-:W-:Y:S01]  /*03d0*/  IMAD.WIDE.U32 R6, R13, 0x4, R2.reuse ;  /* 0x000000040d067825 */ /* 0x101fe200078e0002 */
[----:B------:R-:W-:Y:S01]  /*03e0*/  IADD3 R13, PT, PT, R20, -0x2, RZ ;  /* 0xfffffffe140d7810 */ /* 0x000fe20007ffe0ff */
[----:B------:R0:W5:Y:S01]  /*03f0*/  LDG.E R32, desc[UR4][R10.64] ;  /* 0x000000040a207981 */ /* 0x000162000c1e1900 */
[----:B-1----:R-:W-:Y:S01]  /*0400*/  LEA R14, R24, R24, 0x1 ;  /* 0x00000018180e7211 */ /* 0x002fe200078e08ff */
[--C-:B------:R-:W-:Y:S01]  /*0410*/  IMAD.WIDE.U32 R8, R23, 0x4, R2.reuse ;  /* 0x0000000417087825 */ /* 0x100fe200078e0002 */
[----:B------:R-:W-:Y:S01]  /*0420*/  IADD3 R15, PT, PT, R22, -0x3, RZ ;  /* 0xfffffffd160f7810 */ /* 0x000fe20007ffe0ff */
[----:B------:R1:W5:Y:S01]  /*0430*/  LDG.E R30, desc[UR4][R6.64] ;  /* 0x00000004061e7981 */ /* 0x000362000c1e1900 */
[----:B--2---:R-:W-:Y:S01]  /*0440*/  IADD3 R5, PT, PT, R20, -0x1, RZ ;  /* 0xffffffff14057810 */ /* 0x004fe20007ffe0ff */
[--C-:B------:R-:W-:Y:S01]  /*0450*/  IMAD.WIDE.U32 R12, R13, 0x4, R2.reuse ;  /* 0x000000040d0c7825 */ /* 0x100fe200078e0002 */
[----:B------:R-:W-:Y:S01]  /*0460*/  LEA R0, R0, R0, 0x1 ;  /* 0x0000000000007211 */ /* 0x000fe200078e08ff */
[----:B------:R2:W5:Y:S01]  /*0470*/  LDG.E R33, desc[UR4][R8.64] ;  /* 0x0000000408217981 */ /* 0x000562000c1e1900 */
[----:B0-----:R-:W-:Y:S01]  /*0480*/  IADD3 R11, PT, PT, R14, -0x3, RZ ;  /* 0xfffffffd0e0b7810 */ /* 0x001fe20007ffe0ff */
[--C-:B------:R-:W-:Y:S01]  /*0490*/  IMAD.WIDE.U32 R28, R29, 0x4, R2.reuse ;  /* 0x000000041d1c7825 */ /* 0x100fe200078e0002 */
[C---:B------:R-:W-:Y:S01]  /*04a0*/  IADD3 R25, PT, PT, R22.reuse, -0x2, RZ ;  /* 0xfffffffe16197810 */ /* 0x040fe20007ffe0ff */
[----:B------:R0:W5:Y:S01]  /*04b0*/  LDG.E R31, desc[UR4][R12.64] ;  /* 0x000000040c1f7981 */ /* 0x000162000c1e1900 */
[----:B------:R-:W-:Y:S01]  /*04c0*/  IADD3 R23, PT, PT, R22, -0x1, RZ ;  /* 0xffffffff16177810 */ /* 0x000fe20007ffe0ff */
[--C-:B------:R-:W-:Y:S01]  /*04d0*/  IMAD.WIDE.U32 R4, R5, 0x4, R2.reuse ;  /* 0x0000000405047825 */ /* 0x100fe200078e0002 */
[C---:B------:R-:W-:Y:S01]  /*04e0*/  IADD3 R37, PT, PT, R0.reuse, -0x2, RZ ;  /* 0xfffffffe00257810 */ /* 0x040fe20007ffe0ff */
[----:B------:R-:W5:Y:S02]  /*04f0*/  LDG.E R28, desc[UR4][R28.64] ;  /* 0x000000041c1c7981 */ /* 0x000f64000c1e1900 */
[----:B-1----:R-:W-:Y:S01]  /*0500*/  IMAD.WIDE.U32 R6, R15, 0x4, R2 ;  /* 0x000000040f067825 */ /* 0x002fe200078e0002 */
[----:B------:R-:W-:-:S03]  /*0510*/  IADD3 R15, PT, PT, R0, -0x3, RZ ;  /* 0xfffffffd000f7810 */ /* 0x000fc60007ffe0ff */
[--C-:B--2---:R-:W-:Y:S01]  /*0520*/  IMAD.WIDE.U32 R8, R11, 0x4, R2.reuse ;  /* 0x000000040b087825 */ /* 0x104fe200078e0002 */
[C---:B------:R-:W-:Y:S01]  /*0530*/  IADD3 R11, PT, PT, R14.reuse, -0x2, RZ ;  /* 0xfffffffe0e0b7810 */ /* 0x040fe20007ffe0ff */
[----:B------:R1:W5:Y:S01]  /*0540*/  LDG.E R26, desc[UR4][R6.64] ;  /* 0x00000004061a7981 */ /* 0x000362000c1e1900 */
[----:B0-----:R-:W-:Y:S02]  /*0550*/  IADD3 R13, PT, PT, R14, -0x1, RZ ;  /* 0xffffffff0e0d7810 */ /* 0x001fe40007ffe0ff */
[----:B------:R-:W-:Y:S01]  /*0560*/  IADD3 R39, PT, PT, R0, -0x1, RZ ;  /* 0xffffffff00277810 */ /* 0x000fe20007ffe0ff */
[----:B------:R0:W5:Y:S01]  /*0570*/  LDG.E R29, desc[UR4][R4.64] ;  /* 0x00000004041d7981 */ /* 0x000162000c1e1900 */
[----:B------:R-:W-:-:S03]  /*0580*/  IMAD.WIDE.U32 R24, R25, 0x4, R2 ;  /* 0x0000000419187825 */ /* 0x000fc600078e0002 */
[----:B------:R2:W5:Y:S01]  /*0590*/  LDG.E R27, desc[UR4][R8.64] ;  /* 0x00000004081b7981 */ /* 0x000562000c1e1900 */
[----:B------:R-:W-:-:S03]  /*05a0*/  IMAD.WIDE.U32 R22, R23, 0x4, R2 ;  /* 0x0000000417167825 */ /* 0x000fc600078e0002 */
[----:B------:R2:W5:Y:S01]  /*05b0*/  LDG.E R24, desc[UR4][R24.64] ;  /* 0x0000000418187981 */ /* 0x000562000c1e1900 */
[----:B-1----:R-:W-:-:S03]  /*05c0*/  IMAD.WIDE.U32 R6, R13, 0x4, R2 ;  /* 0x000000040d067825 */ /* 0x002fc600078e0002 */
[----:B------:R2:W5:Y:S01]  /*05d0*/  LDG.E R22, desc[UR4][R22.64] ;  /* 0x0000000416167981 */ /* 0x000562000c1e1900 */
[----:B0-----:R-:W-:-:S04]  /*05e0*/  IMAD.WIDE.U32 R4, R11, 0x4, R2 ;  /* 0x000000040b047825 */ /* 0x001fc800078e0002 */
[--C-:B------:R-:W-:Y:S01]  /*05f0*/  IMAD.WIDE.U32 R10, R15, 0x4, R2.reuse ;  /* 0x000000040f0a7825 */ /* 0x100fe200078e0002 */
[----:B------:R2:W5:Y:S03]  /*0600*/  LDG.E R25, desc[UR4][R4.64] ;  /* 0x0000000404197981 */ /* 0x000566000c1e1900 */
[--C-:B------:R-:W-:Y:S01]  /*0610*/  IMAD.WIDE.U32 R12, R37, 0x4, R2.reuse ;  /* 0x00000004250c7825 */ /* 0x100fe200078e0002 */
[----:B------:R2:W5:Y:S03]  /*0620*/  LDG.E R23, desc[UR4][R6.64] ;  /* 0x0000000406177981 */ /* 0x000566000c1e1900 */
[----:B------:R-:W-:Y:S01]  /*0630*/  IMAD.WIDE.U32 R2, R39, 0x4, R2 ;  /* 0x0000000427027825 */ /* 0x000fe200078e0002 */
[----:B------:R2:W5:Y:S04]  /*0640*/  LDG.E R20, desc[UR4][R10.64] ;  /* 0x000000040a147981 */ /* 0x000568000c1e1900 */
[----:B------:R2:W5:Y:S04]  /*0650*/  LDG.E R18, desc[UR4][R12.64] ;  /* 0x000000040c127981 */ /* 0x000568000c1e1900 */
[----:B------:R2:W5:Y:S04]  /*0660*/  LDG.E R16, desc[UR4][R2.64] ;  /* 0x0000000402107981 */ /* 0x000568000c1e1900 */
[----:B------:R2:W-:Y:S04]  /*0670*/  STL.128 [R1], RZ ;  /* 0x000000ff01007387 */ /* 0x0005e80000100c00 */
[----:B------:R2:W-:Y:S04]  /*0680*/  STL.128 [R1+0x10], RZ ;  /* 0x000010ff01007387 */ /* 0x0005e80000100c00 */
        /* <DEDUP_REMOVED lines=33> */
[----:B------:R2:W-:Y:S01]  /*08a0*/  STL [R1+0x234], RZ ;  /* 0x000234ff01007387 */ /* 0x0005e20000100800 */
[----:B------:R-:W-:-:S07]  /*08b0*/  HFMA2 R0, -RZ, RZ, 0, 0 ;  /* 0x00000000ff007431 */ /* 0x000fce00000001ff */
.L_x_24:
[C---:B--2---:R-:W-:Y:S01]  /*08c0*/  IMAD R2, R0.reuse, 0x18, RZ ;  /* 0x0000001800027824 */ /* 0x044fe200078e02ff */
[----:B------:R-:W-:Y:S01]  /*08d0*/  IADD3 R0, PT, PT, R0, 0x1, RZ ;  /* 0x0000000100007810 */ /* 0x000fe20007ffe0ff */
[----:B------:R-:W-:Y:S03]  /*08e0*/  BSSY.RECONVERGENT B0, `(.L_x_0) ;  /* 0x0000070000007945 */ /* 0x000fe60003800200 */
[----:B------:R-:W-:Y:S02]  /*08f0*/  SHF.L.U32 R12, R2, 0x2, RZ ;  /* 0x00000002020c7819 */ /* 0x000fe400000006ff */
[----:B------:R-:W-:Y:S02]  /*0900*/  ISETP.NE.AND P1, PT, R0, 0x8, PT ;  /* 0x000000080000780c */ /* 0x000fe40003f25270 */
[----:B0-----:R-:W0:Y:S08]  /*0910*/  LDC.64 R4, c[0x3][R12] ;  /* 0x00c000000c047b82 */ /* 0x001e300000000a00 */
[----:B-1----:R-:W1:Y:S08]  /*0920*/  LDC.64 R2, c[0x3][R12+0x8] ;  /* 0x00c002000c027b82 */ /* 0x002e700000000a00 */
[----:B------:R-:W2:Y:S08]  /*0930*/  LDC.64 R48, c[0x3][R12+0x10] ;  /* 0x00c004000c307b82 */ /* 0x000eb00000000a00 */
[----:B------:R-:W3:Y:S01]  /*0940*/  LDC.64 R6, c[0x3][R12+0x18] ;  /* 0x00c006000c067b82 */ /* 0x000ee20000000a00 */
[-C--:B0----5:R-:W-:Y:S01]  /*0950*/  FFMA R13, R21, R4.reuse, RZ ;  /* 0x00000004150d7223 */ /* 0x0a1fe200000000ff */
[CC--:B------:R-:W-:Y:S01]  /*0960*/  FFMA R59, R19.reuse, R5.reuse, RZ ;  /* 0x00000005133b7223 */ /* 0x0c0fe200000000ff */
[-C--:B------:R-:W-:Y:S01]  /*0970*/  FFMA R15, R19, R4.reuse, RZ ;  /* 0x00000004130f7223 */ /* 0x080fe200000000ff */
[CC--:B------:R-:W-:Y:S01]  /*0980*/  FFMA R61, R17.reuse, R5.reuse, RZ ;  /* 0x00000005113d7223 */ /* 0x0c0fe200000000ff */
[----:B------:R-:W-:Y:S01]  /*0990*/  FFMA R55, R17, R4, RZ ;  /* 0x0000000411377223 */ /* 0x000fe200000000ff */
[----:B------:R-:W-:-:S02]  /*09a0*/  FFMA R57, R21, R5, RZ ;  /* 0x0000000515397223 */ /* 0x000fc400000000ff */
[----:B------:R-:W0:Y:S01]  /*09b0*/  LDC.64 R46, c[0x3][R12+0x20] ;  /* 0x00c008000c2e7b82 */ /* 0x000e220000000a00 */
[-C--:B-1----:R-:W-:Y:S01]  /*09c0*/  FFMA R58, R17, R2.reuse, RZ ;  /* 0x00000002113a7223 */ /* 0x082fe200000000ff */
[-C--:B------:R-:W-:Y:S01]  /*09d0*/  FFMA R60, R52, R3.reuse, R13 ;  /* 0x00000003343c7223 */ /* 0x080fe2000000000d */
[-C--:B------:R-:W-:Y:S01]  /*09e0*/  FFMA R14, R21, R2.reuse, RZ ;  /* 0x00000002150e7223 */ /* 0x080fe200000000ff */
[----:B------:R-:W-:Y:S01]  /*09f0*/  FFMA R56, R19, R2, RZ ;  /* 0x0000000213387223 */ /* 0x000fe200000000ff */
[----:B------:R-:W-:-:S03]  /*0a00*/  FFMA R62, R34, R3, R55 ;  /* 0x00000003223e7223 */ /* 0x000fc60000000037 */
[----:B------:R-:W1:Y:S01]  /*0a10*/  LDC.64 R44, c[0x3][R12+0x28] ;  /* 0x00c00a000c2c7b82 */ /* 0x000e620000000a00 */
[-C--:B--2---:R-:W-:Y:S01]  /*0a20*/  FFMA R66, R50, R48.reuse, R59 ;  /* 0x0000003032427223 */ /* 0x084fe2000000003b */
[CC--:B------:R-:W-:Y:S01]  /*0a30*/  FFMA R68, R34.reuse, R48.reuse, R61 ;  /* 0x0000003022447223 */ /* 0x0c0fe2000000003d */
[-C--:B------:R-:W-:Y:S01]  /*0a40*/  FFMA R58, R34, R49.reuse, R58 ;  /* 0x00000031223a7223 */ /* 0x080fe2000000003a */
[C---:B------:R-:W-:Y:S01]  /*0a50*/  FFMA R64, R52.reuse, R48, R57 ;  /* 0x0000003034407223 */ /* 0x040fe20000000039 */
[-C--:B------:R-:W-:Y:S01]  /*0a60*/  FFMA R13, R52, R49.reuse, R14 ;  /* 0x00000031340d7223 */ /* 0x080fe2000000000e */
[----:B------:R-:W-:Y:S02]  /*0a70*/  FFMA R56, R50, R49, R56 ;  /* 0x0000003132387223 */ /* 0x000fe40000000038 */
[----:B------:R-:W2:Y:S01]  /*0a80*/  LDC.64 R8, c[0x3][R12+0x30] ;  /* 0x00c00c000c087b82 */ /* 0x000ea20000000a00 */
[-C--:B---3--:R-:W-:Y:S01]  /*0a90*/  FFMA R61, R51, R7.reuse, R66 ;  /* 0x00000007333d7223 */ /* 0x088fe20000000042 */
[-C--:B------:R-:W-:Y:S01]  /*0aa0*/  FFMA R63, R35, R7.reuse, R68 ;  /* 0x00000007233f7223 */ /* 0x080fe20000000044 */
[----:B------:R-:W-:Y:S01]  /*0ab0*/  FFMA R59, R53, R7, R64 ;  /* 0x00000007353b7223 */ /* 0x000fe20000000040 */
[----:B------:R-:W-:-:S04]  /*0ac0*/  FFMA R57, R35, R6, R62 ;  /* 0x0000000623397223 */ /* 0x000fc8000000003e */
[----:B------:R-:W3:Y:S01]  /*0ad0*/  LDC.64 R42, c[0x3][R12+0x38] ;  /* 0x00c00e000c2a7b82 */ /* 0x000ee20000000a00 */
[-C--:B0-----:R-:W-:Y:S01]  /*0ae0*/  FFMA R58, R35, R46.reuse, R58 ;  /* 0x0000002e233a7223 */ /* 0x081fe2000000003a */
[----:B------:R-:W-:Y:S01]  /*0af0*/  FFMA R56, R51, R46, R56 ;  /* 0x0000002e33387223 */ /* 0x000fe20000000038 */
[----:B------:R-:W-:-:S05]  /*0b00*/  FFMA R62, R28, R47, R57 ;  /* 0x0000002f1c3e7223 */ /* 0x000fca0000000039 */
[----:B------:R-:W0:Y:S01]  /*0b10*/  LDC.64 R40, c[0x3][R12+0x40] ;  /* 0x00c010000c287b82 */ /* 0x000e220000000a00 */
[-C--:B-1----:R-:W-:Y:S01]  /*0b20*/  FFMA R66, R30, R44.reuse, R61 ;  /* 0x0000002c1e427223 */ /* 0x082fe2000000003d */
[CC--:B------:R-:W-:Y:S01]  /*0b30*/  FFMA R68, R28.reuse, R44.reuse, R63 ;  /* 0x0000002c1c447223 */ /* 0x0c0fe2000000003f */
[-C--:B------:R-:W-:Y:S01]  /*0b40*/  FFMA R58, R28, R45.reuse, R58 ;  /* 0x0000002d1c3a7223 */ /* 0x080fe2000000003a */
[----:B------:R-:W-:Y:S01]  /*0b50*/  FFMA R64, R32, R44, R59 ;  /* 0x0000002c20407223 */ /* 0x000fe2000000003b */
[----:B------:R-:W-:-:S03]  /*0b60*/  FFMA R56, R30, R45, R56 ;  /* 0x0000002d1e387223 */ /* 0x000fc60000000038 */
[----:B------:R1:W4:Y:S01]  /*0b70*/  LDC.64 R10, c[0x3][R12+0x48] ;  /* 0x00c012000c0a7b82 */ /* 0x0003220000000a00 */
[-C--:B--2---:R-:W-:Y:S01]  /*0b80*/  FFMA R61, R31, R9.reuse, R66 ;  /* 0x000000091f3d7223 */ /* 0x084fe20000000042 */
[-C--:B------:R-:W-:Y:S01]  /*0b90*/  FFMA R63, R29, R9.reuse, R68 ;  /* 0x000000091d3f7223 */ /* 0x080fe20000000044 */
[----:B------:R-:W-:Y:S01]  /*0ba0*/  FFMA R59, R33, R9, R64 ;  /* 0x00000009213b7223 */ /* 0x000fe20000000040 */
[----:B------:R-:W-:-:S04]  /*0bb0*/  FFMA R57, R29, R8, R62 ;  /* 0x000000081d397223 */ /* 0x000fc8000000003e */
[----:B------:R1:W2:Y:S01]  /*0bc0*/  LDC.64 R36, c[0x3][R12+0x50] ;  /* 0x00c014000c247b82 */ /* 0x0002a20000000a00 */
[-C--:B---3--:R-:W-:Y:S01]  /*0bd0*/  FFMA R58, R29, R42.reuse, R58 ;  /* 0x0000002a1d3a7223 */ /* 0x088fe2000000003a */
[----:B------:R-:W-:Y:S01]  /*0be0*/  FFMA R56, R31, R42, R56 ;  /* 0x0000002a1f387223 */ /* 0x000fe20000000038 */
[----:B------:R-:W-:-:S05]  /*0bf0*/  FFMA R62, R22, R43, R57 ;  /* 0x0000002b163e7223 */ /* 0x000fca0000000039 */
[----:B------:R1:W3:Y:S01]  /*0c00*/  LDC.64 R38, c[0x3][R12+0x58] ;  /* 0x00c016000c267b82 */ /* 0x0002e20000000a00 */
[-C--:B0-----:R-:W-:Y:S01]  /*0c10*/  FFMA R66, R24, R40.reuse, R61 ;  /* 0x0000002818427223 */ /* 0x081fe2000000003d */
[CC--:B------:R-:W-:Y:S01]  /*0c20*/  FFMA R68, R22.reuse, R40.reuse, R63 ;  /* 0x0000002816447223 */ /* 0x0c0fe2000000003f */
[-C--:B------:R-:W-:Y:S01]  /*0c30*/  FFMA R58, R22, R41.reuse, R58 ;  /* 0x00000029163a7223 */ /* 0x080fe2000000003a */
[----:B------:R-:W-:Y:S01]  /*0c40*/  FFMA R64, R26, R40, R59 ;  /* 0x000000281a407223 */ /* 0x000fe2000000003b */
[----:B------:R-:W-:Y:S01]  /*0c50*/  FFMA R56, R24, R41, R56 ;  /* 0x0000002918387223 */ /* 0x000fe20000000038 */
[----:B-1----:R-:W-:Y:S01]  /*0c60*/  FFMA R12, R50, R3, R15 ;  /* 0x00000003320c7223 */ /* 0x002fe2000000000f */
[-C--:B------:R-:W-:Y:S01]  /*0c70*/  FFMA R15, R53, R6.reuse, R60 ;  /* 0x00000006350f7223 */ /* 0x080fe2000000003c */
[-C--:B----4-:R-:W-:Y:S01]  /*0c80*/  FFMA R67, R25, R11.reuse, R66 ;  /* 0x0000000b19437223 */ /* 0x090fe20000000042 */
[----:B------:R-:W-:Y:S01]  /*0c90*/  FFMA R59, R23, R11, R68 ;  /* 0x0000000b173b7223 */ /* 0x000fe20000000044 */
[----:B------:R-:W-:Y:S01]  /*0ca0*/  FFMA R55, R51, R6, R12 ;  /* 0x0000000633377223 */ /* 0x000fe2000000000c */
[----:B------:R-:W-:Y:S01]  /*0cb0*/  FFMA R14, R32, R47, R15 ;  /* 0x0000002f200e7223 */ /* 0x000fe2000000000f */
[----:B------:R-:W-:Y:S01]  /*0cc0*/  FFMA R12, R53, R46, R13 ;  /* 0x0000002e350c7223 */ /* 0x000fe2000000000d */
[----:B------:R-:W-:Y:S01]  /*0cd0*/  FFMA R57, R27, R11, R64 ;  /* 0x0000000b1b397223 */ /* 0x000fe20000000040 */
[----:B------:R-:W-:Y:S01]  /*0ce0*/  FFMA R60, R30, R47, R55 ;  /* 0x0000002f1e3c7223 */ /* 0x000fe20000000037 */
[----:B------:R-:W-:Y:S01]  /*0cf0*/  FFMA R15, R33, R8, R14 ;  /* 0x00000008210f7223 */ /* 0x000fe2000000000e */
[----:B------:R-:W-:Y:S01]  /*0d00*/  FFMA R13, R32, R45, R12 ;  /* 0x0000002d200d7223 */ /* 0x000fe2000000000c */
[----:B--2---:R-:W-:Y:S01]  /*0d10*/  FFMA R58, R23, R36, R58 ;  /* 0x00000024173a7223 */ /* 0x004fe2000000003a */
[----:B------:R-:W-:Y:S01]  /*0d20*/  FFMA R55, R31, R8, R60 ;  /* 0x000000081f377223 */ /* 0x000fe2000000003c */
[-C--:B------:R-:W-:Y:S01]  /*0d30*/  FFMA R14, R26, R43.reuse, R15 ;  /* 0x0000002b1a0e7223 */ /* 0x080fe2000000000f */
[----:B------:R-:W-:Y:S01]  /*0d40*/  FFMA R12, R33, R42, R13 ;  /* 0x0000002a210c7223 */ /* 0x000fe2000000000d */
[----:B------:R-:W-:Y:S01]  /*0d50*/  FFMA R71, R25, R36, R56 ;  /* 0x0000002419477223 */ /* 0x000fe20000000038 */
[----:B------:R-:W-:Y:S01]  /*0d60*/  FFMA R60, R24, R43, R55 ;  /* 0x0000002b183c7223 */ /* 0x000fe20000000037 */
[----:B------:R-:W-:Y:S01]  /*0d70*/  FFMA R15, R27, R10, R14 ;  /* 0x0000000a1b0f7223 */ /* 0x000fe2000000000e */
[----:B------:R-:W-:Y:S01]  /*0d80*/  FFMA R13, R26, R41, R12 ;  /* 0x000000291a0d7223 */ /* 0x000fe2000000000c */
[----:B---3--:R-:W-:Y:S01]  /*0d90*/  FFMA R67, R18, R38, R67 ;  /* 0x0000002612437223 */ /* 0x008fe20000000043 */
[----:B------:R-:W-:Y:S01]  /*0da0*/  FFMA R61, R25, R10, R60 ;  /* 0x0000000a193d7223 */ /* 0x000fe2000000003c */
[-C--:B------:R-:W-:Y:S01]  /*0db0*/  FFMA R15, R20, R37.reuse, R15 ;  /* 0x00000025140f7223 */ /* 0x080fe2000000000f */
[----:B------:R-:W-:Y:S01]  /*0dc0*/  FFMA R13, R27, R36, R13 ;  /* 0x000000241b0d7223 */ /* 0x000fe2000000000d */
[----:B------:R-:W-:Y:S01]  /*0dd0*/  FFMA R55, R23, R10, R62 ;  /* 0x0000000a17377223 */ /* 0x000fe2000000003e */
[----:B------:R-:W-:Y:S01]  /*0de0*/  FFMA R61, R18, R37, R61 ;  /* 0x00000025123d7223 */ /* 0x000fe2000000003d */
[CC--:B------:R-:W-:Y:S01]  /*0df0*/  FFMA R76, R16.reuse, R38.reuse, R59 ;  /* 0x00000026104c7223 */ /* 0x0c0fe2000000003b */
[----:B------:R-:W-:Y:S01]  /*0e00*/  FFMA R60, R16, R39, R58 ;  /* 0x00000027103c7223 */ /* 0x000fe2000000003a */
[----:B------:R-:W-:Y:S01]  /*0e10*/  FMUL R64, R15, R67 ;  /* 0x000000430f407220 */ /* 0x000fe20000400000 */
[----:B------:R-:W-:Y:S01]  /*0e20*/  FFMA R56, R20, R39, R13 ;  /* 0x0000002714387223 */ /* 0x000fe2000000000d */
[----:B------:R-:W-:Y:S01]  /*0e30*/  FFMA R74, R16, R37, R55 ;  /* 0x00000025104a7223 */ /* 0x000fe20000000037 */
[----:B------:R-:W-:Y:S01]  /*0e40*/  FFMA R12, R20, R38, R57 ;  /* 0x00000026140c7223 */ /* 0x000fe20000000039 */
[C---:B------:R-:W-:Y:S01]  /*0e50*/  FMUL R69, R61.reuse, R76 ;  /* 0x0000004c3d457220 */ /* 0x040fe20000400000 */
[----:B------:R-:W-:Y:S01]  /*0e60*/  FMUL R13, R60, R64 ;  /* 0x000000403c0d7220 */ /* 0x000fe20000400000 */
[----:B------:R-:W-:Y:S01]  /*0e70*/  FFMA R71, R18, R39, R71 ;  /* 0x0000002712477223 */ /* 0x000fe20000000047 */
[CC--:B------:R-:W-:Y:S01]  /*0e80*/  FMUL R57, R74.reuse, R12.reuse ;  /* 0x0000000c4a397220 */ /* 0x0c0fe20000400000 */
[----:B------:R-:W-:Y:S01]  /*0e90*/  FMUL R73, R74, R67 ;  /* 0x000000434a497220 */ /* 0x000fe20000400000 */
[----:B------:R-:W-:Y:S01]  /*0ea0*/  FFMA R14, R56, R69, R13 ;  /* 0x00000045380e7223 */ /* 0x000fe2000000000d */
[----:B------:R-:W-:Y:S01]  /*0eb0*/  FMUL R63, R61, R12 ;  /* 0x0000000c3d3f7220 */ /* 0x000fe20000400000 */
[----:B------:R-:W-:-:S02]  /*0ec0*/  FMUL R72, R15, R76 ;  /* 0x0000004c0f487220 */ /* 0x000fc40000400000 */
[----:B------:R-:W-:-:S04]  /*0ed0*/  FFMA R13, R71, R57, R14 ;  /* 0x00000039470d7223 */ /* 0x000fc8000000000e */
[----:B------:R-:W-:-:S04]  /*0ee0*/  FFMA R13, R56, -R73, R13 ;  /* 0x80000049380d7223 */ /* 0x000fc8000000000d */
[----:B------:R-:W-:-:S04]  /*0ef0*/  FFMA R14, -R60, R63, R13 ;  /* 0x0000003f3c0e7223 */ /* 0x000fc8000000010d */
[----:B------:R-:W-:Y:S01]  /*0f00*/  FFMA R55, -R71, R72, R14 ;  /* 0x0000004847377223 */ /* 0x000fe2000000010e */
[----:B------:R-:W-:-:S03]  /*0f10*/  FMUL R14, R76, R71 ;  /* 0x000000474c0e7220 */ /* 0x000fc60000400000 */
[----:B------:R-:W0:Y:S01]  /*0f20*/  MUFU.RCP R58, R55 ;  /* 0x00000037003a7308 */ /* 0x000e220000001000 */
[----:B------:R-:W-:-:S07]  /*0f30*/  FFMA R67, R67, R60, -R14 ;  /* 0x0000003c43437223 */ /* 0x000fce000000080e */
[----:B------:R-:W1:Y:S01]  /*0f40*/  FCHK P0, R67, R55 ;  /* 0x0000003743007302 */ /* 0x000e620000000000 */
[----:B0-----:R-:W-:-:S04]  /*0f50*/  FFMA R13, -R55, R58, 1 ;  /* 0x3f800000370d7423 */ /* 0x001fc8000000013a */
[----:B------:R-:W-:-:S04]  /*0f60*/  FFMA R58, R58, R13, R58 ;  /* 0x0000000d3a3a7223 */ /* 0x000fc8000000003a */
[----:B------:R-:W-:-:S04]  /*0f70*/  FFMA R13, R67, R58, RZ ;  /* 0x0000003a430d7223 */ /* 0x000fc800000000ff */
[----:B------:R-:W-:-:S04]  /*0f80*/  FFMA R62, -R55, R13, R67 ;  /* 0x0000000d373e7223 */ /* 0x000fc80000000143 */
[----:B------:R-:W-:Y:S01]  /*0f90*/  FFMA R62, R58, R62, R13 ;  /* 0x0000003e3a3e7223 */ /* 0x000fe2000000000d */
[----:B-1----:R-:W-:Y:S06]  /*0fa0*/  @!P0 BRA `(.L_x_1) ;  /* 0x00000000000c8947 */ /* 0x002fec0003800000 */
[----:B------:R-:W-:-:S07]  /*0fb0*/  MOV R66, 0xfd0 ;  /* 0x00000fd000427802 */ /* 0x000fce0000000f00 */
[----:B------:R-:W-:Y:S05]  /*0fc0*/  CALL.REL.NOINC `($__internal_0_$__cuda_sm3x_div_rn_noftz_f32_slowpath) ;  /* 0x0000001c007c7944 */ /* 0x000fea0003c00000 */
[----:B------:R-:W-:-:S07]  /*0fd0*/  MOV R62, R58 ;  /* 0x0000003a003e7202 */ /* 0x000fce0000000f00 */
.L_x_1:
[----:B------:R-:W-:Y:S05]  /*0fe0*/  BSYNC.RECONVERGENT B0 ;  /* 0x0000000000007941 */ /* 0x000fea0003800200 */
.L_x_0:
[----:B------:R-:W0:Y:S01]  /*0ff0*/  MUFU.RCP R14, R55 ;  /* 0x00000037000e7308 */ /* 0x000e220000001000 */
[----:B------:R-:W-:Y:S01]  /*1000*/  FMUL R13, R12, R60 ;  /* 0x0000003c0c0d7220 */ /* 0x000fe20000400000 */
[----:B------:R-:W-:Y:S03]  /*1010*/  BSSY.RECONVERGENT B0, `(.L_x_2) ;  /* 0x000000c000007945 */ /* 0x000fe60003800200 */
[----:B------:R-:W-:-:S04]  /*1020*/  FFMA R67, R76, R56, -R13 ;  /* 0x000000384c437223 */ /* 0x000fc8000000080d */
        /* <DEDUP_REMOVED lines=10> */
.L_x_3:
[----:B------:R-:W-:Y:S05]  /*10d0*/  BSYNC.RECONVERGENT B0 ;  /* 0x0000000000007941 */ /* 0x000fea0003800200 */
.L_x_2:
[----:B------:R-:W-:Y:S01]  /*10e0*/  FFMA R15, R19, R5, RZ ;  /* 0x00000005130f7223 */ /* 0x000fe200000000ff */
[----:B------:R-:W-:Y:S03]  /*10f0*/  BSSY.RECONVERGENT B0, `(.L_x_4) ;  /* 0x0000015000007945 */ /* 0x000fe60003800200 */
[----:B------:R-:W-:-:S04]  /*1100*/  FFMA R14, R50, R48, R15 ;  /* 0x00000030320e7223 */ /* 0x000fc8000000000f */
[----:B------:R-:W-:Y:S02]  /*1110*/  FFMA R15, R51, R7, R14 ;  /* 0x00000007330f7223 */ /* 0x000fe4000000000e */
[----:B------:R-:W0:Y:S02]  /*1120*/  MUFU.RCP R14, R55 ;  /* 0x00000037000e7308 */ /* 0x000e240000001000 */
[----:B------:R-:W-:-:S04]  /*1130*/  FFMA R58, R30, R44, R15 ;  /* 0x0000002c1e3a7223 */ /* 0x000fc8000000000f */
[----:B------:R-:W-:-:S04]  /*1140*/  FFMA R15, R31, R9, R58 ;  /* 0x000000091f0f7223 */ /* 0x000fc8000000003a */
[----:B------:R-:W-:-:S04]  /*1150*/  FFMA R58, R24, R40, R15 ;  /* 0x00000028183a7223 */ /* 0x000fc8000000000f */
[----:B------:R-:W-:Y:S01]  /*1160*/  FFMA R15, R25, R11, R58 ;  /* 0x0000000b190f7223 */ /* 0x000fe2000000003a */
[----:B0-----:R-:W-:-:S03]  /*1170*/  FFMA R59, -R55, R14, 1 ;  /* 0x3f800000373b7423 */ /* 0x001fc6000000010e */
[----:B------:R-:W-:-:S04]  /*1180*/  FFMA R15, R18, R38, R15 ;  /* 0x00000026120f7223 */ /* 0x000fc8000000000f */
[----:B------:R-:W-:-:S04]  /*1190*/  FMUL R15, R15, R56 ;  /* 0x000000380f0f7220 */ /* 0x000fc80000400000 */
[----:B------:R-:W-:Y:S01]  /*11a0*/  FFMA R67, R12, R71, -R15 ;  /* 0x000000470c437223 */ /* 0x000fe2000000080f */
[----:B------:R-:W-:-:S03]  /*11b0*/  FFMA R12, R14, R59, R14 ;  /* 0x0000003b0e0c7223 */ /* 0x000fc6000000000e */
[----:B------:R-:W0:Y:S01]  /*11c0*/  FCHK P0, R67, R55 ;  /* 0x0000003743007302 */ /* 0x000e220000000000 */
[----:B------:R-:W-:-:S04]  /*11d0*/  FFMA R14, R12, R67, RZ ;  /* 0x000000430c0e7223 */ /* 0x000fc800000000ff */
[----:B------:R-:W-:-:S04]  /*11e0*/  FFMA R15, -R55, R14, R67 ;  /* 0x0000000e370f7223 */ /* 0x000fc80000000143 */
[----:B------:R-:W-:Y:S01]  /*11f0*/  FFMA R12, R12, R15, R14 ;  /* 0x0000000f0c0c7223 */ /* 0x000fe2000000000e */
[----:B0-----:R-:W-:Y:S06]  /*1200*/  @!P0 BRA `(.L_x_5) ;  /* 0x00000000000c8947 */ /* 0x001fec0003800000 */
[----:B------:R-:W-:-:S07]  /*1210*/  MOV R66, 0x1230 ;  /* 0x0000123000427802 */ /* 0x000fce0000000f00 */
[----:B------:R-:W-:Y:S05]  /*1220*/  CALL.REL.NOINC `($__internal_0_$__cuda_sm3x_div_rn_noftz_f32_slowpath) ;  /* 0x0000001800e47944 */ /* 0x000fea0003c00000 */
[----:B------:R-:W-:-:S07]  /*1230*/  MOV R12, R58 ;  /* 0x0000003a000c7202 */ /* 0x000fce0000000f00 */
.L_x_5:
[----:B------:R-:W-:Y:S05]  /*1240*/  BSYNC.RECONVERGENT B0 ;  /* 0x0000000000007941 */ /* 0x000fea0003800200 */
.L_x_4:
        /* <DEDUP_REMOVED lines=14> */
.L_x_7:
[----:B------:R-:W-:Y:S05]  /*1330*/  BSYNC.RECONVERGENT B0 ;  /* 0x0000000000007941 */ /* 0x000fea0003800200 */
.L_x_6:
[----:B------:R-:W-:Y:S01]  /*1340*/  FFMA R75, R21, R4, RZ ;  /* 0x00000004154b7223 */ /* 0x000fe200000000ff */
[----:B------:R-:W-:Y:S03]  /*1350*/  BSSY.RECONVERGENT B0, `(.L_x_8) ;  /* 0x0000015000007945 */ /* 0x000fe60003800200 */
[----:B------:R-:W-:-:S04]  /*1360*/  FFMA R14, R52, R3, R75 ;  /* 0x00000003340e7223 */ /* 0x000fc8000000004b */
[----:B------:R-:W-:-:S04]  /*1370*/  FFMA R15, R53, R6, R14 ;  /* 0x00000006350f7223 */ /* 0x000fc8000000000e */
[----:B------:R-:W-:-:S04]  /*1380*/  FFMA R14, R32, R47, R15 ;  /* 0x0000002f200e7223 */ /* 0x000fc8000000000f */
[----:B------:R-:W-:Y:S02]  /*1390*/  FFMA R15, R33, R8, R14 ;  /* 0x00000008210f7223 */ /* 0x000fe4000000000e */
[----:B------:R-:W0:Y:S02]  /*13a0*/  MUFU.RCP R14, R55 ;  /* 0x00000037000e7308 */ /* 0x000e240000001000 */
[----:B------:R-:W-:Y:S01]  /*13b0*/  FFMA R58, R26, R43, R15 ;  /* 0x0000002b1a3a7223 */ /* 0x000fe2000000000f */
[----:B------:R-:W-:-:S03]  /*13c0*/  FMUL R15, R74, R56 ;  /* 0x000000384a0f7220 */ /* 0x000fc60000400000 */
[----:B------:R-:W-:-:S04]  /*13d0*/  FFMA R59, R27, R10, R58 ;  /* 0x0000000a1b3b7223 */ /* 0x000fc8000000003a */
[----:B------:R-:W-:-:S04]  /*13e0*/  FFMA R58, R20, R37, R59 ;  /* 0x00000025143a7223 */ /* 0x000fc8000000003b */
[----:B------:R-:W-:Y:S01]  /*13f0*/  FFMA R67, R58, R60, -R15 ;  /* 0x0000003c3a437223 */ /* 0x000fe2000000080f */
[----:B0-----:R-:W-:-:S03]  /*1400*/  FFMA R15, -R55, R14, 1 ;  /* 0x3f800000370f7423 */ /* 0x001fc6000000010e */
[----:B------:R-:W0:Y:S01]  /*1410*/  FCHK P0, R67, R55 ;  /* 0x0000003743007302 */ /* 0x000e220000000000 */
[----:B------:R-:W-:-:S04]  /*1420*/  FFMA R60, R14, R15, R14 ;  /* 0x0000000f0e3c7223 */ /* 0x000fc8000000000e */
[----:B------:R-:W-:-:S04]  /*1430*/  FFMA R14, R60, R67, RZ ;  /* 0x000000433c0e7223 */ /* 0x000fc800000000ff */
[----:B------:R-:W-:-:S04]  /*1440*/  FFMA R15, -R55, R14, R67 ;  /* 0x0000000e370f7223 */ /* 0x000fc80000000143 */
[----:B------:R-:W-:Y:S01]  /*1450*/  FFMA R60, R60, R15, R14 ;  /* 0x0000000f3c3c7223 */ /* 0x000fe2000000000e */
[----:B0-----:R-:W-:Y:S06]  /*1460*/  @!P0 BRA `(.L_x_9) ;  /* 0x00000000000c8947 */ /* 0x001fec0003800000 */
[----:B------:R-:W-:-:S07]  /*1470*/  MOV R66, 0x1490 ;  /* 0x0000149000427802 */ /* 0x000fce0000000f00 */
[----:B------:R-:W-:Y:S05]  /*1480*/  CALL.REL.NOINC `($__internal_0_$__cuda_sm3x_div_rn_noftz_f32_slowpath) ;  /* 0x00000018004c7944 */ /* 0x000fea0003c00000 */
[----:B------:R-:W-:-:S07]  /*1490*/  MOV R60, R58 ;  /* 0x0000003a003c7202 */ /* 0x000fce0000000f00 */
.L_x_9:
[----:B------:R-:W-:Y:S05]  /*14a0*/  BSYNC.RECONVERGENT B0 ;  /* 0x0000000000007941 */ /* 0x000fea0003800200 */
.L_x_8:
[-C--:B------:R-:W-:Y:S01]  /*14b0*/  FFMA R14, R52, R3.reuse, R75 ;  /* 0x00000003340e7223 */ /* 0x080fe2000000004b */
[----:B------:R-:W-:Y:S01]  /*14c0*/  FFMA R15, R19, R4, RZ ;  /* 0x00000004130f7223 */ /* 0x000fe200000000ff */
[----:B------:R-:W-:Y:S02]  /*14d0*/  BSSY.RECONVERGENT B0, `(.L_x_10) ;  /* 0x000001b000007945 */ /* 0x000fe40003800200 */
[----:B------:R-:W-:Y:S01]  /*14e0*/  FFMA R59, R53, R6, R14 ;  /* 0x00000006353b7223 */ /* 0x000fe2000000000e */
[----:B------:R-:W-:-:S03]  /*14f0*/  FFMA R14, R50, R3, R15 ;  /* 0x00000003320e7223 */ /* 0x000fc6000000000f */
[-C--:B------:R-:W-:Y:S01]  /*1500*/  FFMA R58, R32, R47.reuse, R59 ;  /* 0x0000002f203a7223 */ /* 0x080fe2000000003b */
[----:B------:R-:W-:Y:S02]  /*1510*/  FFMA R15, R51, R6, R14 ;  /* 0x00000006330f7223 */ /* 0x000fe4000000000e */
[----:B------:R-:W0:Y:S01]  /*1520*/  MUFU.RCP R14, R55 ;  /* 0x00000037000e7308 */ /* 0x000e220000001000 */
[----:B------:R-:W-:Y:S01]  /*1530*/  FFMA R59, R33, R8, R58 ;  /* 0x00000008213b7223 */ /* 0x000fe2000000003a */
[----:B------:R-:W-:-:S03]  /*1540*/  FFMA R58, R30, R47, R15 ;  /* 0x0000002f1e3a7223 */ /* 0x000fc6000000000f */
[----:B------:R-:W-:Y:S01]  /*1550*/  FFMA R66, R26, R43, R59 ;  /* 0x0000002b1a427223 */ /* 0x000fe2000000003b */
[----:B------:R-:W-:-:S03]  /*1560*/  FFMA R15, R31, R8, R58 ;  /* 0x000000081f0f7223 */ /* 0x000fc6000000003a */
[----:B------:R-:W-:Y:S01]  /*1570*/  FFMA R59, R27, R10, R66 ;  /* 0x0000000a1b3b7223 */ /* 0x000fe20000000042 */
[----:B------:R-:W-:-:S03]  /*1580*/  FFMA R58, R24, R43, R15 ;  /* 0x0000002b183a7223 */ /* 0x000fc6000000000f */
[----:B------:R-:W-:Y:S01]  /*1590*/  FFMA R66, R20, R37, R59 ;  /* 0x0000002514427223 */ /* 0x000fe2000000003b */
[----:B------:R-:W-:-:S03]  /*15a0*/  FFMA R15, R25, R10, R58 ;  /* 0x0000000a190f7223 */ /* 0x000fc6000000003a */
[----:B------:R-:W-:Y:S01]  /*15b0*/  FMUL R71, R66, R71 ;  /* 0x0000004742477220 */ /* 0x000fe20000400000 */
[----:B------:R-:W-:Y:S01]  /*15c0*/  FFMA R58, R18, R37, R15 ;  /* 0x00000025123a7223 */ /* 0x000fe2000000000f */
[----:B0-----:R-:W-:-:S03]  /*15d0*/  FFMA R15, -R55, R14, 1 ;  /* 0x3f800000370f7423 */ /* 0x001fc6000000010e */
        /* <DEDUP_REMOVED lines=10> */
.L_x_11:
[----:B------:R-:W-:Y:S05]  /*1680*/  BSYNC.RECONVERGENT B0 ;  /* 0x0000000000007941 */ /* 0x000fea0003800200 */
.L_x_10:
[----:B------:R-:W0:Y:S01]  /*1690*/  MUFU.RCP R56, R55 ;  /* 0x0000003700387308 */ /* 0x000e220000001000 */
[----:B------:R-:W-:Y:S01]  /*16a0*/  FADD R67, R69, -R73 ;  /* 0x8000004945437221 */ /* 0x000fe20000000000 */
[----:B------:R-:W-:Y:S06]  /*16b0*/  BSSY.RECONVERGENT B0, `(.L_x_12) ;  /* 0x000000b000007945 */ /* 0x000fec0003800200 */
        /* <DEDUP_REMOVED lines=10> */
.L_x_13:
[----:B------:R-:W-:Y:S05]  /*1760*/  BSYNC.RECONVERGENT B0 ;  /* 0x0000000000007941 */ /* 0x000fea0003800200 */
.L_x_12:
        /* <DEDUP_REMOVED lines=13> */
.L_x_15:
[----:B------:R-:W-:Y:S05]  /*1840*/  BSYNC.RECONVERGENT B0 ;  /* 0x0000000000007941 */ /* 0x000fea0003800200 */
.L_x_14:
        /* <DEDUP_REMOVED lines=12> */
.L_x_17:
[----:B------:R-:W-:Y:S05]  /*1910*/  BSYNC.RECONVERGENT B0 ;  /* 0x0000000000007941 */ /* 0x000fea0003800200 */
.L_x_16:
[C---:B------:R-:W-:Y:S01]  /*1920*/  FFMA R64, R4.reuse, R12, RZ ;  /* 0x0000000c04407223 */ /* 0x040fe200000000ff */
[CC--:B------:R-:W-:Y:S01]  /*1930*/  FFMA R63, R3.reuse, R62.reuse, RZ ;  /* 0x0000003e033f7223 */ /* 0x0c0fe200000000ff */
[CC--:B------:R-:W-:Y:S01]  /*1940*/  FFMA R59, R4.reuse, R13.reuse, RZ ;  /* 0x0000000d043b7223 */ /* 0x0c0fe200000000ff */
[----:B------:R-:W-:Y:S01]  /*1950*/  FFMA R14, R4, R62, RZ ;  /* 0x0000003e040e7223 */ /* 0x000fe200000000ff */
[C---:B------:R-:W-:Y:S01]  /*1960*/  FFMA R65, R3.reuse, R13, RZ ;  /* 0x0000000d03417223 */ /* 0x040fe200000000ff */
[----:B------:R-:W-:Y:S01]  /*1970*/  FFMA R66, R3, R12, RZ ;  /* 0x0000000c03427223 */ /* 0x000fe200000000ff */
[C---:B------:R-:W-:Y:S01]  /*1980*/  FFMA R3, R5.reuse, R71, R64 ;  /* 0x0000004705037223 */ /* 0x040fe20000000040 */
[----:B------:R-:W-:Y:S01]  /*1990*/  FFMA R64, R48, R61, R63 ;  /* 0x0000003d30407223 */ /* 0x000fe2000000003f */
[----:B------:R-:W-:Y:S01]  /*19a0*/  FFMA R4, R5, R60, R59 ;  /* 0x0000003c05047223 */ /* 0x000fe2000000003b */
[----:B------:R-:W-:Y:S01]  /*19b0*/  FFMA R63, R47, R13, RZ ;  /* 0x0000000d2f3f7223 */ /* 0x000fe200000000ff */
[----:B------:R-:W-:Y:S01]  /*19c0*/  FFMA R15, R5, R61, R14 ;  /* 0x0000003d050f7223 */ /* 0x000fe2000000000e */
[C---:B------:R-:W-:Y:S01]  /*19d0*/  FFMA R77, R47.reuse, R62, RZ ;  /* 0x0000003e2f4d7223 */ /* 0x040fe200000000ff */
[----:B------:R-:W-:Y:S01]  /*19e0*/  FFMA R59, R47, R12, RZ ;  /* 0x0000000c2f3b7223 */ /* 0x000fe200000000ff */
[C---:B------:R-:W-:Y:S01]  /*19f0*/  FFMA R76, R8.reuse, R62, RZ ;  /* 0x0000003e084c7223 */ /* 0x040fe200000000ff */
[-C--:B------:R-:W-:Y:S01]  /*1a00*/  FFMA R74, R8, R13.reuse, RZ ;  /* 0x0000000d084a7223 */ /* 0x080fe200000000ff */
[----:B------:R-:W-:Y:S01]  /*1a10*/  FFMA R14, R48, R60, R65 ;  /* 0x0000003c300e7223 */ /* 0x000fe20000000041 */
[----:B------:R-:W-:Y:S01]  /*1a20*/  FFMA R72, R8, R12, RZ ;  /* 0x0000000c08487223 */ /* 0x000fe200000000ff */
[C---:B------:R-:W-:Y:S01]  /*1a30*/  FFMA R75, R43.reuse, R62, RZ ;  /* 0x0000003e2b4b7223 */ /* 0x040fe200000000ff */
[C---:B------:R-:W-:Y:S01]  /*1a40*/  FFMA R47, R43.reuse, R13, RZ ;  /* 0x0000000d2b2f7223 */ /* 0x040fe200000000ff */
[----:B------:R-:W-:Y:S01]  /*1a50*/  FFMA R48, R48, R71, R66 ;  /* 0x0000004730307223 */ /* 0x000fe20000000042 */
[----:B------:R-:W-:Y:S01]  /*1a60*/  FFMA R43, R43, R12, RZ ;  /* 0x0000000c2b2b7223 */ /* 0x000fe200000000ff */
[CC--:B------:R-:W-:Y:S01]  /*1a70*/  FFMA R80, R6.reuse, R62.reuse, RZ ;  /* 0x0000003e06507223 */ /* 0x0c0fe200000000ff */
[-C--:B------:R-:W-:Y:S01]  /*1a80*/  FFMA R78, R6, R13.reuse, RZ ;  /* 0x0000000d064e7223 */ /* 0x080fe200000000ff */
[C---:B------:R-:W-:Y:S01]  /*1a90*/  FFMA R68, R10.reuse, R62, RZ ;  /* 0x0000003e0a447223 */ /* 0x040fe200000000ff */
[CC--:B------:R-:W-:Y:S01]  /*1aa0*/  FFMA R5, R10.reuse, R13.reuse, RZ ;  /* 0x0000000d0a057223 */ /* 0x0c0fe200000000ff */
[----:B------:R-:W-:Y:S01]  /*1ab0*/  FFMA R66, R10, R12, RZ ;  /* 0x0000000c0a427223 */ /* 0x000fe200000000ff */
[C---:B------:R-:W-:Y:S01]  /*1ac0*/  FFMA R69, R37.reuse, R62, RZ ;  /* 0x0000003e25457223 */ /* 0x040fe200000000ff */
[----:B------:R-:W-:Y:S01]  /*1ad0*/  FFMA R8, R44, R60, R63 ;  /* 0x0000003c2c087223 */ /* 0x000fe2000000003f */
[-C--:B------:R-:W-:Y:S01]  /*1ae0*/  FFMA R65, R6, R12.reuse, RZ ;  /* 0x0000000c06417223 */ /* 0x080fe200000000ff */
[C---:B------:R-:W-:Y:S01]  /*1af0*/  FFMA R73, R37.reuse, R13, RZ ;  /* 0x0000000d25497223 */ /* 0x040fe200000000ff */
[----:B------:R-:W-:Y:S01]  /*1b00*/  FFMA R70, R37, R12, RZ ;  /* 0x0000000c25467223 */ /* 0x000fe200000000ff */
[C---:B------:R-:W-:Y:S01]  /*1b10*/  FFMA R62, R44.reuse, R61, R77 ;  /* 0x0000003d2c3e7223 */ /* 0x040fe2000000004d */
[----:B------:R-:W-:Y:S01]  /*1b20*/  FFMA R59, R44, R71, R59 ;  /* 0x000000472c3b7223 */ /* 0x000fe2000000003b */
[C---:B------:R-:W-:Y:S01]  /*1b30*/  FFMA R63, R9.reuse, R61, R76 ;  /* 0x0000003d093f7223 */ /* 0x040fe2000000004c */
[CC--:B------:R-:W-:Y:S01]  /*1b40*/  FFMA R10, R9.reuse, R60.reuse, R74 ;  /* 0x0000003c090a7223 */ /* 0x0c0fe2000000004a */
[----:B------:R-:W-:Y:S01]  /*1b50*/  FFMA R13, R9, R71, R72 ;  /* 0x00000047090d7223 */ /* 0x000fe20000000048 */
[C---:B------:R-:W-:Y:S01]  /*1b60*/  FFMA R44, R40.reuse, R61, R75 ;  /* 0x0000003d282c7223 */ /* 0x040fe2000000004b */
[CC--:B------:R-:W-:Y:S01]  /*1b70*/  FFMA R12, R40.reuse, R60.reuse, R47 ;  /* 0x0000003c280c7223 */ /* 0x0c0fe2000000002f */
[----:B------:R-:W-:Y:S01]  /*1b80*/  FFMA R40, R40, R71, R43 ;  /* 0x0000004728287223 */ /* 0x000fe2000000002b */
[CC--:B------:R-:W-:Y:S01]  /*1b90*/  FFMA R67, R7.reuse, R61.reuse, R80 ;  /* 0x0000003d07437223 */ /* 0x0c0fe20000000050 */
[-C--:B------:R-:W-:Y:S01]  /*1ba0*/  FFMA R6, R7, R60.reuse, R78 ;  /* 0x0000003c07067223 */ /* 0x080fe2000000004e */
[C---:B------:R-:W-:Y:S01]  /*1bb0*/  FFMA R47, R11.reuse, R61, R68 ;  /* 0x0000003d0b2f7223 */ /* 0x040fe20000000044 */
[CC--:B------:R-:W-:Y:S01]  /*1bc0*/  FFMA R37, R11.reuse, R60.reuse, R5 ;  /* 0x0000003c0b257223 */ /* 0x0c0fe20000000005 */
[-C--:B------:R-:W-:Y:S01]  /*1bd0*/  FFMA R43, R11, R71.reuse, R66 ;  /* 0x000000470b2b7223 */ /* 0x080fe20000000042 */
[----:B------:R-:W-:Y:S01]  /*1be0*/  FFMA R65, R7, R71, R65 ;  /* 0x0000004707417223 */ /* 0x000fe20000000041 */
[C---:B------:R-:W-:Y:S01]  /*1bf0*/  FFMA R66, R38.reuse, R61, R69 ;  /* 0x0000003d26427223 */ /* 0x040fe20000000045 */
[C---:B------:R-:W-:Y:S01]  /*1c00*/  FFMA R60, R38.reuse, R60, R73 ;  /* 0x0000003c263c7223 */ /* 0x040fe20000000049 */
[----:B------:R-:W-:Y:S01]  /*1c10*/  FFMA R70, R38, R71, R70 ;  /* 0x0000004726467223 */ /* 0x000fe20000000046 */
[CC--:B------:R-:W-:Y:S01]  /*1c20*/  FFMA R11, R42.reuse, R56.reuse, R63 ;  /* 0x000000382a0b7223 */ /* 0x0c0fe2000000003f */
[-C--:B------:R-:W-:Y:S01]  /*1c30*/  FFMA R10, R42, R57.reuse, R10 ;  /* 0x000000392a0a7223 */ /* 0x080fe2000000000a */
[C---:B------:R-:W-:Y:S01]  /*1c40*/  FFMA R5, R2.reuse, R56, R15 ;  /* 0x0000003802057223 */ /* 0x040fe2000000000f */
[CC--:B------:R-:W-:Y:S01]  /*1c50*/  FFMA R4, R2.reuse, R57.reuse, R4 ;  /* 0x0000003902047223 */ /* 0x0c0fe20000000004 */
[-C--:B------:R-:W-:Y:S01]  /*1c60*/  FFMA R38, R2, R58.reuse, R3 ;  /* 0x0000003a02267223 */ /* 0x080fe20000000003 */
[----:B------:R-:W-:Y:S01]  /*1c70*/  FFMA R42, R42, R58, R13 ;  /* 0x0000003a2a2a7223 */ /* 0x000fe2000000000d */
[-C--:B------:R-:W-:Y:S01]  /*1c80*/  FFMA R2, R49, R57.reuse, R14 ;  /* 0x0000003931027223 */ /* 0x080fe2000000000e */
[-C--:B------:R-:W-:Y:S01]  /*1c90*/  FFMA R13, R41, R56.reuse, R44 ;  /* 0x00000038290d7223 */ /* 0x080fe2000000002c */
[CC--:B------:R-:W-:Y:S01]  /*1ca0*/  FFMA R7, R46.reuse, R56.reuse, R67 ;  /* 0x000000382e077223 */ /* 0x0c0fe20000000043 */
[-C--:B------:R-:W-:Y:S01]  /*1cb0*/  FFMA R6, R46, R57.reuse, R6 ;  /* 0x000000392e067223 */ /* 0x080fe20000000006 */
[----:B------:R-:W-:Y:S01]  /*1cc0*/  FFMA R9, R45, R56, R62 ;  /* 0x000000382d097223 */ /* 0x000fe2000000003e */
[CC--:B------:R-:W-:Y:S01]  /*1cd0*/  FFMA R12, R41.reuse, R57.reuse, R12 ;  /* 0x00000039290c7223 */ /* 0x0c0fe2000000000c */
[----:B------:R-:W-:Y:S01]  /*1ce0*/  FFMA R44, R41, R58, R40 ;  /* 0x0000003a292c7223 */ /* 0x000fe20000000028 */
[CC--:B------:R-:W-:Y:S01]  /*1cf0*/  FFMA R15, R36.reuse, R56.reuse, R47 ;  /* 0x00000038240f7223 */ /* 0x0c0fe2000000002f */
[-C--:B------:R-:W-:Y:S01]  /*1d00*/  FFMA R14, R36, R57.reuse, R37 ;  /* 0x00000039240e7223 */ /* 0x080fe20000000025 */
[C---:B------:R-:W-:Y:S01]  /*1d10*/  FFMA R3, R49.reuse, R56, R64 ;  /* 0x0000003831037223 */ /* 0x040fe20000000040 */
[-C--:B------:R-:W-:Y:S01]  /*1d20*/  FFMA R48, R49, R58.reuse, R48 ;  /* 0x0000003a31307223 */ /* 0x080fe20000000030 */
[-C--:B------:R-:W-:Y:S01]  /*1d30*/  FFMA R46, R46, R58.reuse, R65 ;  /* 0x0000003a2e2e7223 */ /* 0x080fe20000000041 */
[CC--:B------:R-:W-:Y:S01]  /*1d40*/  FFMA R8, R45.reuse, R57.reuse, R8 ;  /* 0x000000392d087223 */ /* 0x0c0fe20000000008 */
[-C--:B------:R-:W-:Y:S01]  /*1d50*/  FFMA R62, R45, R58.reuse, R59 ;  /* 0x0000003a2d3e7223 */ /* 0x080fe2000000003b */
[----:B------:R-:W-:Y:S01]  /*1d60*/  FFMA R36, R36, R58, R43 ;  /* 0x0000003a24247223 */ /* 0x000fe2000000002b */
[C---:B------:R-:W-:Y:S01]  /*1d70*/  FFMA R41, R39.reuse, R56, R66 ;  /* 0x0000003827297223 */ /* 0x040fe20000000042 */
[C---:B------:R-:W-:Y:S01]  /*1d80*/  FFMA R40, R39.reuse, R57, R60 ;  /* 0x0000003927287223 */ /* 0x040fe2000000003c */
[----:B------:R-:W-:Y:S01]  /*1d90*/  FFMA R70, R39, R58, R70 ;  /* 0x0000003a27467223 */ /* 0x000fe20000000046 */
[----:B------:R-:W-:Y:S01]  /*1da0*/  STL [R1+0x1c], R4 ;  /* 0x00001c0401007387 */ /* 0x000fe20000100800 */
[----:B------:R-:W-:-:S03]  /*1db0*/  MOV R37, RZ ;  /* 0x000000ff00257202 */ /* 0x000fc60000000f00 */
[----:B------:R-:W-:Y:S04]  /*1dc0*/  STL [R1+0xc], R4 ;  /* 0x00000c0401007387 */ /* 0x000fe80000100800 */
[----:B------:R-:W-:Y:S04]  /*1dd0*/  STL.64 [R1+0x40], R4 ;  /* 0x0000400401007387 */ /* 0x000fe80000100a00 */
[----:B------:R-:W-:Y:S04]  /*1de0*/  STL [R1], R5 ;  /* 0x0000000501007387 */ /* 0x000fe80000100800 */
[----:B------:R-:W-:Y:S04]  /*1df0*/  STL [R1+0x24], R5 ;  /* 0x0000240501007387 */ /* 0x000fe80000100800 */
[----:B------:R-:W-:Y:S04]  /*1e00*/  STL [R1+0x64], R2 ;  /* 0x0000640201007387 */ /* 0x000fe80000100800 */
[----:B------:R-:W-:Y:S04]  /*1e10*/  STL [R1+0x54], R2 ;  /* 0x0000540201007387 */ /* 0x000fe80000100800 */
[----:B------:R-:W-:Y:S04]  /*1e20*/  STL.64 [R1+0x88], R2 ;  /* 0x0000880201007387 */ /* 0x000fe80000100a00 */
[----:B------:R-:W-:Y:S04]  /*1e30*/  STL [R1+0x48], R3 ;  /* 0x0000480301007387 */ /* 0x000fe80000100800 */
[----:B------:R-:W-:Y:S04]  /*1e40*/  STL [R1+0x6c], R3 ;  /* 0x00006c0301007387 */ /* 0x000fe80000100800 */
[----:B------:R-:W-:Y:S04]  /*1e50*/  STL [R1+0x80], R48 ;  /* 0x0000803001007387 */ /* 0x000fe80000100800 */
[----:B------:R-:W-:Y:S04]  /*1e60*/  STL [R1+0x70], R48 ;  /* 0x0000703001007387 */ /* 0x000fe80000100800 */
        /* <DEDUP_REMOVED lines=51> */
[----:B------:R0:W-:Y:S02]  /*21a0*/  STL [R1+0x14], R38 ;  /* 0x0000142601007387 */ /* 0x0001e40000100800 */
[----:B0-----:R-:W-:-:S07]  /*21b0*/  HFMA2 R38, -RZ, RZ, 0, 0 ;  /* 0x00000000ff267431 */ /* 0x001fce00000001ff */
.L_x_23:
[C---:B------:R-:W-:Y:S01]  /*21c0*/  IMAD R2, R37.reuse, 0x6, RZ ;  /* 0x0000000625027824 */ /* 0x040fe200078e02ff */
[----:B0-----:R-:W0:Y:S04]  /*21d0*/  LDCU.128 UR8, c[0x3][0x300] ;  /* 0x00c06000ff0877ac */ /* 0x001e280008000c00 */
[----:B------:R-:W-:Y:S01]  /*21e0*/  LEA R10, R2, R1, 0x2 ;  /* 0x00000001020a7211 */ /* 0x000fe200078e10ff */
[----:B-1----:R-:W1:Y:S04]  /*21f0*/  LDCU.128 UR24, c[0x3][0x310] ;  /* 0x00c06200ff1877ac */ /* 0x002e680008000c00 */
[----:B------:R-:W0:Y:S01]  /*2200*/  LDL.64 R2, [R10] ;  /* 0x000000000a027983 */ /* 0x000e220000100a00 */
[----:B--2---:R-:W2:Y:S03]  /*2210*/  LDCU.128 UR16, c[0x3][0x320] ;  /* 0x00c06400ff1077ac */ /* 0x004ea60008000c00 */
[----:B------:R-:W3:Y:S01]  /*2220*/  LDL.64 R4, [R10+0x8] ;  /* 0x000008000a047983 */ /* 0x000ee20000100a00 */
[----:B------:R-:W3:Y:S03]  /*2230*/  LDCU.128 UR12, c[0x3][0x330] ;  /* 0x00c06600ff0c77ac */ /* 0x000ee60008000c00 */
[----:B------:R-:W4:Y:S01]  /*2240*/  LDL.64 R8, [R10+0x10] ;  /* 0x000010000a087983 */ /* 0x000f220000100a00 */
[----:B------:R-:W5:Y:S01]  /*2250*/  LDCU.128 UR28, c[0x3][0x340] ;  /* 0x00c06800ff1c77ac */ /* 0x000f620008000c00 */
[----:B------:R-:W-:Y:S01]  /*2260*/  ISETP.GE.AND P0, PT, R37, 0x18, PT ;  /* 0x000000182500780c */ /* 0x000fe20003f06270 */
[----:B------:R-:W5:Y:S01]  /*2270*/  LDCU.128 UR20, c[0x3][0x350] ;  /* 0x00c06a00ff1477ac */ /* 0x000f620008000c00 */
[C---:B0-----:R-:W-:Y:S01]  /*2280*/  FFMA R6, R2.reuse, UR8, RZ ;  /* 0x0000000802067c23 */ /* 0x041fe200080000ff */
[C---:B------:R-:W-:Y:S01]  /*2290*/  FFMA R12, R2.reuse, UR9, RZ ;  /* 0x00000009020c7c23 */ /* 0x040fe200080000ff */
[C---:B------:R-:W-:Y:S01]  /*22a0*/  FFMA R14, R2.reuse, UR10, RZ ;  /* 0x0000000a020e7c23 */ /* 0x040fe200080000ff */
[C---:B------:R-:W-:Y:S01]  /*22b0*/  FFMA R36, R2.reuse, UR11, RZ ;  /* 0x0000000b02247c23 */ /* 0x040fe200080000ff */
[C---:B-1----:R-:W-:Y:S01]  /*22c0*/  FFMA R40, R2.reuse, UR24, RZ ;  /* 0x0000001802287c23 */ /* 0x042fe200080000ff */
[----:B------:R-:W-:Y:S01]  /*22d0*/  FFMA R2, R2, UR25, RZ ;  /* 0x0000001902027c23 */ /* 0x000fe200080000ff */
[C---:B------:R-:W-:Y:S01]  /*22e0*/  FFMA R7, R3.reuse, UR26, R6 ;  /* 0x0000001a03077c23 */ /* 0x040fe20008000006 */
[C---:B------:R-:W-:Y:S01]  /*22f0*/  FFMA R11, R3.reuse, UR27, R12 ;  /* 0x0000001b030b7c23 */ /* 0x040fe2000800000c */
[C---:B--2---:R-:W-:Y:S01]  /*2300*/  FFMA R13, R3.reuse, UR16, R14 ;  /* 0x00000010030d7c23 */ /* 0x044fe2000800000e */
[C---:B------:R-:W-:Y:S01]  /*2310*/  FFMA R15, R3.reuse, UR17, R36 ;  /* 0x00000011030f7c23 */ /* 0x040fe20008000024 */
[C---:B------:R-:W-:Y:S01]  /*2320*/  FFMA R39, R3.reuse, UR18, R40 ;  /* 0x0000001203277c23 */ /* 0x040fe20008000028 */
[----:B------:R-:W-:Y:S01]  /*2330*/  FFMA R3, R3, UR19, R2 ;  /* 0x0000001303037c23 */ /* 0x000fe20008000002 */
[----:B------:R-:W4:Y:S01]  /*2340*/  LDCU.128 UR8, c[0x3][0x360] ;  /* 0x00c06c00ff0877ac */ /* 0x000f220008000c00 */
[C---:B---3--:R-:W-:Y:S01]  /*2350*/  FFMA R2, R4.reuse, UR12, R7 ;  /* 0x0000000c04027c23 */ /* 0x048fe20008000007 */
[C---:B------:R-:W-:Y:S01]  /*2360*/  FFMA R6, R4.reuse, UR13, R11 ;  /* 0x0000000d04067c23 */ /* 0x040fe2000800000b */
[C---:B------:R-:W-:Y:S01]  /*2370*/  FFMA R12, R4.reuse, UR14, R13 ;  /* 0x0000000e040c7c23 */ /* 0x040fe2000800000d */
[----:B------:R-:W0:Y:S01]  /*2380*/  LDCU.128 UR16, c[0x3][0x370] ;  /* 0x00c06e00ff1077ac */ /* 0x000e220008000c00 */
[C---:B------:R-:W-:Y:S01]  /*2390*/  FFMA R14, R4.reuse, UR15, R15 ;  /* 0x0000000f040e7c23 */ /* 0x040fe2000800000f */
[C---:B-----5:R-:W-:Y:S01]  /*23a0*/  FFMA R36, R4.reuse, UR28, R39 ;  /* 0x0000001c04247c23 */ /* 0x060fe20008000027 */
[----:B------:R-:W-:Y:S01]  /*23b0*/  FFMA R4, R4, UR29, R3 ;  /* 0x0000001d04047c23 */ /* 0x000fe20008000003 */
[----:B------:R-:W1:Y:S01]  /*23c0*/  LDCU.128 UR12, c[0x3][0x380] ;  /* 0x00c07000ff0c77ac */ /* 0x000e620008000c00 */
[C---:B------:R-:W-:Y:S01]  /*23d0*/  FFMA R3, R5.reuse, UR30, R2 ;  /* 0x0000001e05037c23 */ /* 0x040fe20008000002 */
[C---:B------:R-:W-:Y:S01]  /*23e0*/  FFMA R7, R5.reuse, UR31, R6 ;  /* 0x0000001f05077c23 */ /* 0x040fe20008000006 */
[C---:B------:R-:W-:Y:S01]  /*23f0*/  FFMA R11, R5.reuse, UR20, R12 ;  /* 0x00000014050b7c23 */ /* 0x040fe2000800000c */
[C---:B------:R-:W-:Y:S01]  /*2400*/  FFMA R13, R5.reuse, UR21, R14 ;  /* 0x00000015050d7c23 */ /* 0x040fe2000800000e */
[C---:B------:R-:W-:Y:S01]  /*2410*/  FFMA R15, R5.reuse, UR22, R36 ;  /* 0x00000016050f7c23 */ /* 0x040fe20008000024 */
[----:B------:R-:W-:Y:S01]  /*2420*/  FFMA R5, R5, UR23, R4 ;  /* 0x0000001705057c23 */ /* 0x000fe20008000004 */
[C---:B----4-:R-:W-:Y:S01]  /*2430*/  FFMA R2, R8.reuse, UR8, R3 ;  /* 0x0000000808027c23 */ /* 0x050fe20008000003 */
[C---:B------:R-:W-:Y:S01]  /*2440*/  FFMA R6, R8.reuse, UR9, R7 ;  /* 0x0000000908067c23 */ /* 0x040fe20008000007 */
[C---:B------:R-:W-:Y:S01]  /*2450*/  FFMA R4, R8.reuse, UR10, R11 ;  /* 0x0000000a08047c23 */ /* 0x040fe2000800000b */
[C---:B------:R-:W-:Y:S01]  /*2460*/  FFMA R12, R8.reuse, UR11, R13 ;  /* 0x0000000b080c7c23 */ /* 0x040fe2000800000d */
[C---:B0-----:R-:W-:Y:S01]  /*2470*/  FFMA R14, R8.reuse, UR16, R15 ;  /* 0x00000010080e7c23 */ /* 0x041fe2000800000f */
[----:B------:R-:W-:Y:S01]  /*2480*/  FFMA R8, R8, UR17, R5 ;  /* 0x0000001108087c23 */ /* 0x000fe20008000005 */
[----:B------:R-:W-:-:S02]  /*2490*/  IMAD R11, R54, 0x12c, R37 ;  /* 0x0000012c360b7824 */ /* 0x000fc400078e0225 */
[C---:B------:R-:W-:Y:S01]  /*24a0*/  FFMA R3, R9.reuse, UR18, R2 ;  /* 0x0000001209037c23 */ /* 0x040fe20008000002 */
[C---:B-1----:R-:W-:Y:S01]  /*24b0*/  FFMA R7, R9.reuse, UR12, R4 ;  /* 0x0000000c09077c23 */ /* 0x042fe20008000004 */
[C---:B------:R-:W-:Y:S01]  /*24c0*/  FFMA R6, R9.reuse, UR19, R6 ;  /* 0x0000001309067c23 */ /* 0x040fe20008000006 */
[C---:B------:R-:W-:Y:S01]  /*24d0*/  FFMA R4, R9.reuse, UR13, R12 ;  /* 0x0000000d09047c23 */ /* 0x040fe2000800000c */
[C---:B------:R-:W-:Y:S01]  /*24e0*/  FFMA R5, R9.reuse, UR14, R14 ;  /* 0x0000000e09057c23 */ /* 0x040fe2000800000e */
[----:B------:R-:W-:Y:S01]  /*24f0*/  FFMA R2, R9, UR15, R8 ;  /* 0x0000000f09027c23 */ /* 0x000fe20008000008 */
[----:B------:R-:W-:Y:S02]  /*2500*/  MOV R9, R37 ;  /* 0x0000002500097202 */ /* 0x000fe40000000f00 */
[----:B------:R-:W-:Y:S02]  /*2510*/  IADD3 R36, PT, PT, R11, R38, RZ ;  /* 0x000000260b247210 */ /* 0x000fe40007ffe0ff */
[----:B------:R-:W-:Y:S01]  /*2520*/  IADD3 R8, PT, PT, R10, 0x8, RZ ;  /* 0x000000080a087810 */ /* 0x000fe20007ffe0ff */
[----:B------:R-:W-:Y:S06]  /*2530*/  @P0 BRA `(.L_x_18) ;  /* 0x00000004009c0947 */ /* 0x000fec0003800000 */
[----:B------:R-:W-:Y:S02]  /*2540*/  IADD3 R10, PT, PT, -R9, 0x18, RZ ;  /* 0x00000018090a7810 */ /* 0x000fe40007ffe1ff */
[----:B------:R-:W-:Y:S02]  /*2550*/  PLOP3.LUT P0, PT, PT, PT, PT, 0x80, 0x8 ;  /* 0x000000000008781c */ /* 0x000fe40003f0f070 */
[----:B------:R-:W-:-:S13]  /*2560*/  ISETP.GT.AND P2, PT, R10, 0x3, PT ;  /* 0x000000030a00780c */ /* 0x000fda0003f44270 */
[----:B------:R-:W-:Y:S05]  /*2570*/  @!P2 BRA `(.L_x_19) ;  /* 0x0000000000f8a947 */ /* 0x000fea0003800000 */
[----:B------:R-:W-:-:S13]  /*2580*/  PLOP3.LUT P0, PT, PT, PT, PT, 0x8, 0x80 ;  /* 0x000000000080781c */ /* 0x000fda0003f0e170 */
.L_x_20:
[----:B0-----:R-:W0:Y:S01]  /*2590*/  LDC.64 R40, c[0x0][0x390] ;  /* 0x0000e400ff287b82 */ /* 0x001e220000000a00 */
[----:B------:R-:W2:Y:S04]  /*25a0*/  LDL.64 R10, [R8+-0x8] ;  /* 0xfffff800080a7983 */ /* 0x000ea80000100a00 */
[----:B------:R-:W3:Y:S04]  /*25b0*/  LDL.64 R14, [R8] ;  /* 0x00000000080e7983 */ /* 0x000ee80000100a00 */
[----:B------:R-:W4:Y:S01]  /*25c0*/  LDL.64 R12, [R8+0x8] ;  /* 0x00000800080c7983 */ /* 0x000f220000100a00 */
[----:B0-----:R-:W-:-:S05]  /*25d0*/  IMAD.WIDE.U32 R42, R36, 0x4, R40 ;  /* 0x00000004242a7825 */ /* 0x001fca00078e0028 */
[----:B------:R-:W5:Y:S01]  /*25e0*/  LDG.E R46, desc[UR4][R42.64] ;  /* 0x000000042a2e7981 */ /* 0x000f62000c1e1900 */
[----:B------:R-:W-:Y:S01]  /*25f0*/  IADD3 R45, PT, PT, R36, 0x1, RZ ;  /* 0x00000001242d7810 */ /* 0x000fe20007ffe0ff */
[----:B--2---:R-:W-:-:S04]  /*2600*/  FFMA R39, R3, R10, RZ ;  /* 0x0000000a03277223 */ /* 0x004fc800000000ff */
[----:B------:R-:W-:Y:S02]  /*2610*/  FFMA R44, R6, R11, R39 ;  /* 0x0000000b062c7223 */ /* 0x000fe40000000027 */
[----:B------:R-:W2:Y:S02]  /*2620*/  LDL.64 R10, [R8+0x10] ;  /* 0x00001000080a7983 */ /* 0x000ea40000100a00 */
[----:B---3--:R-:W-:-:S04]  /*2630*/  FFMA R39, R7, R14, R44 ;  /* 0x0000000e07277223 */ /* 0x008fc8000000002c */
[----:B------:R-:W-:Y:S02]  /*2640*/  FFMA R44, R4, R15, R39 ;  /* 0x0000000f042c7223 */ /* 0x000fe40000000027 */
[----:B------:R-:W3:Y:S02]  /*2650*/  LDL.64 R14, [R8+0x18] ;  /* 0x00001800080e7983 */ /* 0x000ee40000100a00 */
[----:B----4-:R-:W-:-:S04]  /*2660*/  FFMA R39, R5, R12, R44 ;  /* 0x0000000c05277223 */ /* 0x010fc8000000002c */
[----:B------:R-:W-:Y:S02]  /*2670*/  FFMA R44, R2, R13, R39 ;  /* 0x0000000d022c7223 */ /* 0x000fe40000000027 */
[----:B------:R-:W4:Y:S02]  /*2680*/  LDL.64 R12, [R8+0x20] ;  /* 0x00002000080c7983 */ /* 0x000f240000100a00 */
[----:B-----5:R-:W-:Y:S01]  /*2690*/  FFMA R39, R55, R44, R46 ;  /* 0x0000002c37277223 */ /* 0x020fe2000000002e */
[----:B------:R-:W-:-:S04]  /*26a0*/  IMAD.WIDE.U32 R44, R45, 0x4, R40 ;  /* 0x000000042d2c7825 */ /* 0x000fc800078e0028 */
[----:B------:R0:W-:Y:S04]  /*26b0*/  STG.E desc[UR4][R42.64], R39 ;  /* 0x000000272a007986 */ /* 0x0001e8000c101904 */
[----:B------:R-:W5:Y:S01]  /*26c0*/  LDG.E R48, desc[UR4][R44.64] ;  /* 0x000000042c307981 */ /* 0x000f62000c1e1900 */
[----:B--2---:R-:W-:-:S04]  /*26d0*/  FFMA R47, R3, R10, RZ ;  /* 0x0000000a032f7223 */ /* 0x004fc800000000ff */
[----:B------:R-:W-:Y:S02]  /*26e0*/  FFMA R46, R6, R11, R47 ;  /* 0x0000000b062e7223 */ /* 0x000fe4000000002f */
[----:B------:R-:W2:Y:S02]  /*26f0*/  LDL.64 R10, [R8+0x28] ;  /* 0x00002800080a7983 */ /* 0x000ea40000100a00 */
[----:B---3--:R-:W-:-:S04]  /*2700*/  FFMA R47, R7, R14, R46 ;  /* 0x0000000e072f7223 */ /* 0x008fc8000000002e */
[----:B------:R-:W-:Y:S02]  /*2710*/  FFMA R46, R4, R15, R47 ;  /* 0x0000000f042e7223 */ /* 0x000fe4000000002f */
[----:B------:R-:W3:Y:S02]  /*2720*/  LDL.64 R14, [R8+0x30] ;  /* 0x00003000080e7983 */ /* 0x000ee40000100a00 */
[----:B----4-:R-:W-:-:S04]  /*2730*/  FFMA R47, R5, R12, R46 ;  /* 0x0000000c052f7223 */ /* 0x010fc8000000002e */
[----:B------:R-:W-:Y:S01]  /*2740*/  FFMA R46, R2, R13, R47 ;  /* 0x0000000d022e7223 */ /* 0x000fe2000000002f */
[----:B------:R-:W-:Y:S01]  /*2750*/  IADD3 R47, PT, PT, R36, 0x2, RZ ;  /* 0x00000002242f7810 */ /* 0x000fe20007ffe0ff */
[----:B------:R-:W4:Y:S04]  /*2760*/  LDL.64 R12, [R8+0x38] ;  /* 0x00003800080c7983 */ /* 0x000f280000100a00 */
[----:B0-----:R-:W-:-:S04]  /*2770*/  IMAD.WIDE.U32 R42, R47, 0x4, R40 ;  /* 0x000000042f2a7825 */ /* 0x001fc800078e0028 */
[----:B-----5:R-:W-:-:S05]  /*2780*/  FFMA R39, R55, R46, R48 ;  /* 0x0000002e37277223 */ /* 0x020fca0000000030 */
[----:B------:R0:W-:Y:S04]  /*2790*/  STG.E desc[UR4][R44.64], R39 ;  /* 0x000000272c007986 */ /* 0x0001e8000c101904 */
[----:B------:R-:W0:Y:S01]  /*27a0*/  LDG.E R48, desc[UR4][R42.64] ;  /* 0x000000042a307981 */ /* 0x000e22000c1e1900 */
        /* <DEDUP_REMOVED lines=9> */
[----:B------:R1:W4:Y:S04]  /*2840*/  LDL.64 R12, [R8+0x50] ;  /* 0x00005000080c7983 */ /* 0x0003280000100a00 */
[----:B------:R-:W-:-:S04]  /*2850*/  IMAD.WIDE.U32 R40, R47, 0x4, R40 ;  /* 0x000000042f287825 */ /* 0x000fc800078e0028 */
[----:B0-----:R-:W-:-:S05]  /*2860*/  FFMA R39, R55, R46, R48 ;  /* 0x0000002e37277223 */ /* 0x001fca0000000030 */
[----:B------:R0:W-:Y:S04]  /*2870*/  STG.E desc[UR4][R42.64], R39 ;  /* 0x000000272a007986 */ /* 0x0001e8000c101904 */
[----:B------:R-:W5:Y:S01]  /*2880*/  LDG.E R44, desc[UR4][R40.64] ;  /* 0x00000004282c7981 */ /* 0x000f62000c1e1900 */
[----:B------:R-:W-:Y:S02]  /*2890*/  IADD3 R9, PT, PT, R9, 0x4, RZ ;  /* 0x0000000409097810 */ /* 0x000fe40007ffe0ff */
[----:B-1----:R-:W-:Y:S02]  /*28a0*/  IADD3 R8, PT, PT, R8, 0x60, RZ ;  /* 0x0000006008087810 */ /* 0x002fe40007ffe0ff */
[----:B------:R-:W-:Y:S02]  /*28b0*/  ISETP.GE.AND P2, PT, R9, 0x15, PT ;  /* 0x000000150900780c */ /* 0x000fe40003f46270 */
[----:B------:R-:W-:Y:S01]  /*28c0*/  IADD3 R36, PT, PT, R36, 0x4, RZ ;  /* 0x0000000424247810 */ /* 0x000fe20007ffe0ff */
[----:B--2---:R-:W-:-:S04]  /*28d0*/  FFMA R45, R3, R10, RZ ;  /* 0x0000000a032d7223 */ /* 0x004fc800000000ff */
[----:B------:R-:W-:-:S04]  /*28e0*/  FFMA R10, R6, R11, R45 ;  /* 0x0000000b060a7223 */ /* 0x000fc8000000002d */
[----:B---3--:R-:W-:-:S04]  /*28f0*/  FFMA R11, R7, R14, R10 ;  /* 0x0000000e070b7223 */ /* 0x008fc8000000000a */
[----:B------:R-:W-:-:S04]  /*2900*/  FFMA R10, R4, R15, R11 ;  /* 0x0000000f040a7223 */ /* 0x000fc8000000000b */
[----:B----4-:R-:W-:-:S04]  /*2910*/  FFMA R11, R5, R12, R10 ;  /* 0x0000000c050b7223 */ /* 0x010fc8000000000a */
[----:B------:R-:W-:-:S04]  /*2920*/  FFMA R10, R2, R13, R11 ;  /* 0x0000000d020a7223 */ /* 0x000fc8000000000b */
[----:B-----5:R-:W-:-:S05]  /*2930*/  FFMA R11, R55, R10, R44 ;  /* 0x0000000a370b7223 */ /* 0x020fca000000002c */
[----:B------:R0:W-:Y:S01]  /*2940*/  STG.E desc[UR4][R40.64], R11 ;  /* 0x0000000b28007986 */ /* 0x0001e2000c101904 */
[----:B------:R-:W-:Y:S05]  /*2950*/  @!P2 BRA `(.L_x_20) ;  /* 0xfffffffc000ca947 */ /* 0x000fea000383ffff */
.L_x_19:
[----:B------:R-:W-:-:S04]  /*2960*/  IADD3 R10, PT, PT, -R9, 0x18, RZ ;  /* 0x00000018090a7810 */ /* 0x000fc80007ffe1ff */
[----:B------:R-:W-:-:S13]  /*2970*/  ISETP.GT.AND P2, PT, R10, 0x1, PT ;  /* 0x000000010a00780c */ /* 0x000fda0003f44270 */
[----:B------:R-:W-:Y:S05]  /*2980*/  @!P2 BRA `(.L_x_21) ;  /* 0x000000000080a947 */ /* 0x000fea0003800000 */
[----:B0-----:R-:W0:Y:S01]  /*2990*/  LDC.64 R40, c[0x0][0x390] ;  /* 0x0000e400ff287b82 */ /* 0x001e220000000a00 */
[----:B------:R-:W2:Y:S04]  /*29a0*/  LDL.64 R10, [R8+-0x8] ;  /* 0xfffff800080a7983 */ /* 0x000ea80000100a00 */
[----:B------:R-:W3:Y:S04]  /*29b0*/  LDL.64 R14, [R8] ;  /* 0x00000000080e7983 */ /* 0x000ee80000100a00 */
[----:B------:R-:W4:Y:S01]  /*29c0*/  LDL.64 R12, [R8+0x8] ;  /* 0x00000800080c7983 */ /* 0x000f220000100a00 */
[----:B0-----:R-:W-:-:S05]  /*29d0*/  IMAD.WIDE.U32 R42, R36, 0x4, R40 ;  /* 0x00000004242a7825 */ /* 0x001fca00078e0028 */
[----:B------:R-:W5:Y:S01]  /*29e0*/  LDG.E R46, desc[UR4][R42.64] ;  /* 0x000000042a2e7981 */ /* 0x000f62000c1e1900 */
[----:B------:R-:W-:-:S05]  /*29f0*/  IADD3 R45, PT, PT, R36, 0x1, RZ ;  /* 0x00000001242d7810 */ /* 0x000fca0007ffe0ff */
[----:B------:R-:W-:-:S04]  /*2a00*/  IMAD.WIDE.U32 R40, R45, 0x4, R40 ;  /* 0x000000042d287825 */ /* 0x000fc800078e0028 */
        /* <DEDUP_REMOVED lines=8> */
[----:B------:R0:W4:Y:S02]  /*2a90*/  LDL.64 R12, [R8+0x20] ;  /* 0x00002000080c7983 */ /* 0x0001240000100a00 */
[----:B-----5:R-:W-:-:S05]  /*2aa0*/  FFMA R39, R55, R44, R46 ;  /* 0x0000002c37277223 */ /* 0x020fca000000002e */
[----:B------:R1:W-:Y:S04]  /*2ab0*/  STG.E desc[UR4][R42.64], R39 ;  /* 0x000000272a007986 */ /* 0x0003e8000c101904 */
[----:B------:R-:W5:Y:S01]  /*2ac0*/  LDG.E R44, desc[UR4][R40.64] ;  /* 0x00000004282c7981 */ /* 0x000f62000c1e1900 */
[----:B------:R-:W-:Y:S02]  /*2ad0*/  PLOP3.LUT P0, PT, PT, PT, PT, 0x8, 0x80 ;  /* 0x000000000080781c */ /* 0x000fe40003f0e170 */
[----:B------:R-:W-:Y:S02]  /*2ae0*/  IADD3 R9, PT, PT, R9, 0x2, RZ ;  /* 0x0000000209097810 */ /* 0x000fe40007ffe0ff */
[----:B0-----:R-:W-:Y:S02]  /*2af0*/  IADD3 R8, PT, PT, R8, 0x30, RZ ;  /* 0x0000003008087810 */ /* 0x001fe40007ffe0ff */
        /* <DEDUP_REMOVED lines=8> */
[----:B------:R1:W-:Y:S02]  /*2b80*/  STG.E desc[UR4][R40.64], R11 ;  /* 0x0000000b28007986 */ /* 0x0003e4000c101904 */
.L_x_21:
[----:B------:R-:W-:-:S13]  /*2b90*/  ISETP.NE.OR P0, PT, R9, 0x18, P0 ;  /* 0x000000180900780c */ /* 0x000fda0000705670 */
[----:B------:R-:W-:Y:S05]  /*2ba0*/  @!P0 BRA `(.L_x_22) ;  /* 0x00000000004c8947 */ /* 0x000fea0003800000 */
.L_x_18:
[----:B012---:R-:W0:Y:S01]  /*2bb0*/  LDC.64 R40, c[0x0][0x390] ;  /* 0x0000e400ff287b82 */ /* 0x007e220000000a00 */
[----:B------:R-:W2:Y:S04]  /*2bc0*/  LDL.64 R10, [R8+-0x8] ;  /* 0xfffff800080a7983 */ /* 0x000ea80000100a00 */
[----:B------:R-:W3:Y:S04]  /*2bd0*/  LDL.64 R12, [R8] ;  /* 0x00000000080c7983 */ /* 0x000ee80000100a00 */
[----:B------:R1:W4:Y:S01]  /*2be0*/  LDL.64 R14, [R8+0x8] ;  /* 0x00000800080e7983 */ /* 0x0003220000100a00 */
[----:B0-----:R-:W-:-:S05]  /*2bf0*/  IMAD.WIDE.U32 R40, R36, 0x4, R40 ;  /* 0x0000000424287825 */ /* 0x001fca00078e0028 */
[----:B------:R-:W5:Y:S01]  /*2c00*/  LDG.E R42, desc[UR4][R40.64] ;  /* 0x00000004282a7981 */ /* 0x000f62000c1e1900 */
[----:B------:R-:W-:Y:S02]  /*2c10*/  IADD3 R9, PT, PT, R9, 0x1, RZ ;  /* 0x0000000109097810 */ /* 0x000fe40007ffe0ff */
[----:B-1----:R-:W-:Y:S02]  /*2c20*/  IADD3 R8, PT, PT, R8, 0x18, RZ ;  /* 0x0000001808087810 */ /* 0x002fe40007ffe0ff */
[----:B------:R-:W-:Y:S02]  /*2c30*/  ISETP.NE.AND P0, PT, R9, 0x18, PT ;  /* 0x000000180900780c */ /* 0x000fe40003f05270 */
        /* <DEDUP_REMOVED lines=9> */
[----:B------:R-:W-:Y:S05]  /*2cd0*/  @P0 BRA `(.L_x_18) ;  /* 0xfffffffc00b40947 */ /* 0x000fea000383ffff */
.L_x_22:
[----:B------:R-:W-:Y:S02]  /*2ce0*/  LOP3.LUT R3, RZ, R37, RZ, 0x33, !PT ;  /* 0x00000025ff037212 */ /* 0x000fe400078e33ff */
[----:B------:R-:W-:Y:S02]  /*2cf0*/  IADD3 R37, PT, PT, R37, 0x1, RZ ;  /* 0x0000000125257810 */ /* 0x000fe40007ffe0ff */
[----:B------:R-:W-:Y:S02]  /*2d00*/  IADD3 R38, PT, PT, R38, 0x18, R3 ;  /* 0x0000001826267810 */ /* 0x000fe40007ffe003 */
[----:B------:R-:W-:-:S13]  /*2d10*/  ISETP.NE.AND P0, PT, R37, 0x18, PT ;  /* 0x000000182500780c */ /* 0x000fda0003f05270 */
[----:B------:R-:W-:Y:S05]  /*2d20*/  @P0 BRA `(.L_x_23) ;  /* 0xfffffff400240947 */ /* 0x000fea000383ffff */
[----:B------:R-:W-:Y:S05]  /*2d30*/  @P1 BRA `(.L_x_24) ;  /* 0xffffffd800e01947 */ /* 0x000fea000383ffff */
[----:B------:R-:W3:Y:S01]  /*2d40*/  LDCU UR6, c[0x0][0x370] ;  /* 0x00006e00ff0677ac */ /* 0x000ee20008000800 */
[----:B------:R-:W3:Y:S01]  /*2d50*/  LDC R3, c[0x0][0x360] ;  /* 0x0000d800ff037b82 */ /* 0x000ee20000000800 */
[----:B------:R-:W4:Y:S01]  /*2d60*/  LDCU UR7, c[0x3][0x390] ;  /* 0x00c07200ff0777ac */ /* 0x000f220008000800 */
[----:B---3--:R-:W-:-:S05]  /*2d70*/  IMAD R54, R3, UR6, R54 ;  /* 0x0000000603367c24 */ /* 0x008fca000f8e0236 */
[----:B------:R-:W-:-:S04]  /*2d80*/  I2FP.F32.U32 R0, R54 ;  /* 0x0000003600007245 */ /* 0x000fc80000201000 */
[----:B----4-:R-:W-:-:S13]  /*2d90*/  FSETP.GEU.AND P0, PT, R0, UR7, PT ;  /* 0x0000000700007c0b */ /* 0x010fda000bf0e000 */
[----:B------:R-:W-:Y:S05]  /*2da0*/  @!P0 BRA `(.L_x_25) ;  /* 0xffffffd000c08947 */ /* 0x000fea000383ffff */
[----:B------:R-:W-:Y:S05]  /*2db0*/  EXIT ;  /* 0x000000000000794d */ /* 0x000fea0003800000 */
        .weak           $__internal_0_$__cuda_sm3x_div_rn_noftz_f32_slowpath
        .type           $__internal_0_$__cuda_sm3x_div_rn_noftz_f32_slowpath,@function
        .size           $__internal_0_$__cuda_sm3x_div_rn_noftz_f32_slowpath,(.L_x_38 - $__internal_0_$__cuda_sm3x_div_rn_noftz_f32_slowpath)
$__internal_0_$__cuda_sm3x_div_rn_noftz_f32_slowpath:
[----:B------:R-:W-:Y:S01]  /*2dc0*/  SHF.R.U32.HI R59, RZ, 0x17, R55 ;  /* 0x00000017ff3b7819 */ /* 0x000fe20000011637 */
[----:B------:R-:W-:Y:S01]  /*2dd0*/  BSSY.RECONVERGENT B1, `(.L_x_26) ;  /* 0x0000064000017945 */ /* 0x000fe20003800200 */
[----:B------:R-:W-:Y:S02]  /*2de0*/  SHF.R.U32.HI R68, RZ, 0x17, R67 ;  /* 0x00000017ff447819 */ /* 0x000fe40000011643 */
[----:B------:R-:W-:Y:S02]  /*2df0*/  LOP3.LUT R59, R59, 0xff, RZ, 0xc0, !PT ;  /* 0x000000ff3b3b7812 */ /* 0x000fe400078ec0ff */
[----:B------:R-:W-:Y:S02]  /*2e00*/  LOP3.LUT R68, R68, 0xff, RZ, 0xc0, !PT ;  /* 0x000000ff44447812 */ /* 0x000fe400078ec0ff */
[----:B------:R-:W-:Y:S02]  /*2e10*/  IADD3 R14, PT, PT, R59, -0x1, RZ ;  /* 0xffffffff3b0e7810 */ /* 0x000fe40007ffe0ff */
[----:B------:R-:W-:-:S02]  /*2e20*/  IADD3 R15, PT, PT, R68, -0x1, RZ ;  /* 0xffffffff440f7810 */ /* 0x000fc40007ffe0ff */
[----:B------:R-:W-:Y:S02]  /*2e30*/  ISETP.GT.U32.AND P0, PT, R14, 0xfd, PT ;  /* 0x000000fd0e00780c */ /* 0x000fe40003f04070 */
[----:B------:R-:W-:Y:S02]  /*2e40*/  MOV R70, R55 ;  /* 0x0000003700467202 */ /* 0x000fe40000000f00 */
[----:B------:R-:W-:-:S13]  /*2e50*/  ISETP.GT.U32.OR P0, PT, R15, 0xfd, P0 ;  /* 0x000000fd0f00780c */ /* 0x000fda0000704470 */
[----:B------:R-:W-:Y:S01]  /*2e60*/  @!P0 MOV R58, RZ ;  /* 0x000000ff003a8202 */ /* 0x000fe20000000f00 */
[----:B------:R-:W-:Y:S06]  /*2e70*/  @!P0 BRA `(.L_x_27) ;  /* 0x00000000005c8947 */ /* 0x000fec0003800000 */
[----:B------:R-:W-:Y:S02]  /*2e80*/  FSETP.GTU.FTZ.AND P0, PT, |R67|, +INF , PT ;  /* 0x7f8000004300780b */ /* 0x000fe40003f1c200 */
[----:B------:R-:W-:-:S04]  /*2e90*/  FSETP.GTU.FTZ.AND P2, PT, |R55|, +INF , PT ;  /* 0x7f8000003700780b */ /* 0x000fc80003f5c200 */
[----:B------:R-:W-:-:S13]  /*2ea0*/  PLOP3.LUT P0, PT, P0, P2, PT, 0xf8, 0x8f ;  /* 0x00000000008f781c */ /* 0x000fda0000705f70 */
[----:B------:R-:W-:Y:S05]  /*2eb0*/  @P0 BRA `(.L_x_28) ;  /* 0x0000000400500947 */ /* 0x000fea0003800000 */
[----:B------:R-:W-:-:S13]  /*2ec0*/  LOP3.LUT P0, RZ, R70, 0x7fffffff, R67, 0xc8, !PT ;  /* 0x7fffffff46ff7812 */ /* 0x000fda000780c843 */
[----:B------:R-:W-:Y:S05]  /*2ed0*/  @!P0 BRA `(.L_x_29) ;  /* 0x0000000400408947 */ /* 0x000fea0003800000 */
[----:B------:R-:W-:Y:S02]  /*2ee0*/  FSETP.NEU.FTZ.AND P3, PT, |R67|, +INF , PT ;  /* 0x7f8000004300780b */ /* 0x000fe40003f7d200 */
[----:B------:R-:W-:Y:S02]  /*2ef0*/  FSETP.NEU.FTZ.AND P2, PT, |R55|, +INF , PT ;  /* 0x7f8000003700780b */ /* 0x000fe40003f5d200 */
[----:B------:R-:W-:-:S11]  /*2f00*/  FSETP.NEU.FTZ.AND P0, PT, |R67|, +INF , PT ;  /* 0x7f8000004300780b */ /* 0x000fd60003f1d200 */
[----:B------:R-:W-:Y:S05]  /*2f10*/  @!P2 BRA !P3, `(.L_x_29) ;  /* 0x000000040030a947 */ /* 0x000fea0005800000 */
[----:B------:R-:W-:-:S04]  /*2f20*/  LOP3.LUT P3, RZ, R67, 0x7fffffff, RZ, 0xc0, !PT ;  /* 0x7fffffff43ff7812 */ /* 0x000fc8000786c0ff */
[----:B------:R-:W-:-:S13]  /*2f30*/  PLOP3.LUT P2, PT, P2, P3, PT, 0x2f, 0xf2 ;  /* 0x0000000000f2781c */ /* 0x000fda0001746577 */
[----:B------:R-:W-:Y:S05]  /*2f40*/  @P2 BRA `(.L_x_30) ;  /* 0x00000004001c2947 */ /* 0x000fea0003800000 */
[----:B------:R-:W-:-:S04]  /*2f50*/  LOP3.LUT P2, RZ, R70, 0x7fffffff, RZ, 0xc0, !PT ;  /* 0x7fffffff46ff7812 */ /* 0x000fc8000784c0ff */
[----:B------:R-:W-:-:S13]  /*2f60*/  PLOP3.LUT P0, PT, P0, P2, PT, 0x2f, 0xf2 ;  /* 0x0000000000f2781c */ /* 0x000fda0000704577 */
[----:B------:R-:W-:Y:S05]  /*2f70*/  @P0 BRA `(.L_x_31) ;  /* 0x0000000400040947 */ /* 0x000fea0003800000 */
[----:B------:R-:W-:Y:S02]  /*2f80*/  ISETP.GE.AND P0, PT, R15, RZ, PT ;  /* 0x000000ff0f00720c */ /* 0x000fe40003f06270 */
[----:B------:R-:W-:-:S11]  /*2f90*/  ISETP.GE.AND P2, PT, R14, RZ, PT ;  /* 0x000000ff0e00720c */ /* 0x000fd60003f46270 */
[----:B------:R-:W-:Y:S01]  /*2fa0*/  @P0 MOV R58, RZ ;  /* 0x000000ff003a0202 */ /* 0x000fe20000000f00 */
[----:B------:R-:W-:Y:S01]  /*2fb0*/  @!P0 FFMA R67, R67, 1.84467440737095516160e+19, RZ ;  /* 0x5f80000043438823 */ /* 0x000fe200000000ff */
[----:B------:R-:W-:Y:S01]  /*2fc0*/  @!P0 MOV R58, 0xffffffc0 ;  /* 0xffffffc0003a8802 */ /* 0x000fe20000000f00 */
[----:B------:R-:W-:-:S03]  /*2fd0*/  @!P2 FFMA R70, R55, 1.84467440737095516160e+19, RZ ;  /* 0x5f8000003746a823 */ /* 0x000fc600000000ff */
[----:B------:R-:W-:-:S07]  /*2fe0*/  @!P2 IADD3 R58, PT, PT, R58, 0x40, RZ ;  /* 0x000000403a3aa810 */ /* 0x000fce0007ffe0ff */
.L_x_27:
[----:B------:R-:W-:Y:S01]  /*2ff0*/  LEA R77, R59, 0xc0800000, 0x17 ;  /* 0xc08000003b4d7811 */ /* 0x000fe200078eb8ff */
[----:B------:R-:W-:Y:S01]  /*3000*/  BSSY.RECONVERGENT B2, `(.L_x_32) ;  /* 0x0000036000027945 */ /* 0x000fe20003800200 */
[----:B------:R-:W-:Y:S02]  /*3010*/  IADD3 R68, PT, PT, R68, -0x7f, RZ ;  /* 0xffffff8144447810 */ /* 0x000fe40007ffe0ff */
[----:B------:R-:W-:Y:S02]  /*3020*/  IADD3 R77, PT, PT, -R77, R70, RZ ;  /* 0x000000464d4d7210 */ /* 0x000fe40007ffe1ff */
[----:B------:R-:W-:Y:S02]  /*3030*/  IADD3 R59, PT, PT, R68, 0x7f, -R59 ;  /* 0x0000007f443b7810 */ /* 0x000fe40007ffe83b */
[----:B------:R-:W0:Y:S01]  /*3040*/  MUFU.RCP R14, R77 ;  /* 0x0000004d000e7308 */ /* 0x000e220000001000 */
[----:B------:R-:W-:-:S04]  /*3050*/  FADD.FTZ R65, -R77, -RZ ;  /* 0x800000ff4d417221 */ /* 0x000fc80000010100 */
[----:B0-----:R-:W-:-:S04]  /*3060*/  FFMA R15, R14, R65, 1 ;  /* 0x3f8000000e0f7423 */ /* 0x001fc80000000041 */
[----:B------:R-:W-:Y:S01]  /*3070*/  FFMA R15, R14, R15, R14 ;  /* 0x0000000f0e0f7223 */ /* 0x000fe2000000000e */
[----:B------:R-:W-:Y:S01]  /*3080*/  IMAD R14, R68, -0x800000, R67 ;  /* 0xff800000440e7824 */ /* 0x000fe200078e0243 */
[----:B------:R-:W-:-:S03]  /*3090*/  IADD3 R68, PT, PT, R59, R58, RZ ;  /* 0x0000003a3b447210 */ /* 0x000fc60007ffe0ff */
[----:B------:R-:W-:-:S04]  /*30a0*/  FFMA R70, R14, R15, RZ ;  /* 0x0000000f0e467223 */ /* 0x000fc800000000ff */
[----:B------:R-:W-:-:S04]  /*30b0*/  FFMA R67, R65, R70, R14 ;  /* 0x0000004641437223 */ /* 0x000fc8000000000e */
[----:B------:R-:W-:-:S04]  /*30c0*/  FFMA R70, R15, R67, R70 ;  /* 0x000000430f467223 */ /* 0x000fc80000000046 */
[----:B------:R-:W-:-:S04]  /*30d0*/  FFMA R14, R65, R70, R14 ;  /* 0x00000046410e7223 */ /* 0x000fc8000000000e */
[----:B------:R-:W-:-:S05]  /*30e0*/  FFMA R65, R15, R14, R70 ;  /* 0x0000000e0f417223 */ /* 0x000fca0000000046 */
[----:B------:R-:W-:-:S04]  /*30f0*/  SHF.R.U32.HI R59, RZ, 0x17, R65 ;  /* 0x00000017ff3b7819 */ /* 0x000fc80000011641 */
[----:B------:R-:W-:-:S04]  /*3100*/  LOP3.LUT R59, R59, 0xff, RZ, 0xc0, !PT ;  /* 0x000000ff3b3b7812 */ /* 0x000fc800078ec0ff */
[----:B------:R-:W-:-:S04]  /*3110*/  IADD3 R58, PT, PT, R59, R68, RZ ;  /* 0x000000443b3a7210 */ /* 0x000fc80007ffe0ff */
[----:B------:R-:W-:-:S04]  /*3120*/  IADD3 R59, PT, PT, R58, -0x1, RZ ;  /* 0xffffffff3a3b7810 */ /* 0x000fc80007ffe0ff */
[----:B------:R-:W-:-:S13]  /*3130*/  ISETP.GE.U32.AND P0, PT, R59, 0xfe, PT ;  /* 0x000000fe3b00780c */ /* 0x000fda0003f06070 */
[----:B------:R-:W-:Y:S05]  /*3140*/  @!P0 BRA `(.L_x_33) ;  /* 0x0000000000808947 */ /* 0x000fea0003800000 */
[----:B------:R-:W-:-:S13]  /*3150*/  ISETP.GT.AND P0, PT, R58, 0xfe, PT ;  /* 0x000000fe3a00780c */ /* 0x000fda0003f04270 */
[----:B------:R-:W-:Y:S05]  /*3160*/  @P0 BRA `(.L_x_34) ;  /* 0x00000000006c0947 */ /* 0x000fea0003800000 */
[----:B------:R-:W-:-:S13]  /*3170*/  ISETP.GE.AND P0, PT, R58, 0x1, PT ;  /* 0x000000013a00780c */ /* 0x000fda0003f06270 */
[----:B------:R-:W-:Y:S05]  /*3180*/  @P0 BRA `(.L_x_35) ;  /* 0x0000000000740947 */ /* 0x000fea0003800000 */
[----:B------:R-:W-:Y:S02]  /*3190*/  ISETP.GE.AND P0, PT, R58, -0x18, PT ;  /* 0xffffffe83a00780c */ /* 0x000fe40003f06270 */
[----:B------:R-:W-:-:S11]  /*31a0*/  LOP3.LUT R65, R65, 0x80000000, RZ, 0xc0, !PT ;  /* 0x8000000041417812 */ /* 0x000fd600078ec0ff */
[----:B------:R-:W-:Y:S05]  /*31b0*/  @!P0 BRA `(.L_x_35) ;  /* 0x0000000000688947 */ /* 0x000fea0003800000 */
[CCC-:B------:R-:W-:Y:S01]  /*31c0*/  FFMA.RP R68, R15.reuse, R14.reuse, R70.reuse ;  /* 0x0000000e0f447223 */ /* 0x1c0fe20000008046 */
[CCC-:B------:R-:W-:Y:S01]  /*31d0*/  FFMA.RM R59, R15.reuse, R14.reuse, R70.reuse ;  /* 0x0000000e0f3b7223 */ /* 0x1c0fe20000004046 */
[----:B------:R-:W-:Y:S01]  /*31e0*/  FFMA.RZ R14, R15, R14, R70 ;  /* 0x0000000e0f0e7223 */ /* 0x000fe2000000c046 */
[C---:B------:R-:W-:Y:S02]  /*31f0*/  ISETP.NE.AND P3, PT, R58.reuse, RZ, PT ;  /* 0x000000ff3a00720c */ /* 0x040fe40003f65270 */
[----:B------:R-:W-:Y:S02]  /*3200*/  ISETP.NE.AND P2, PT, R58, RZ, PT ;  /* 0x000000ff3a00720c */ /* 0x000fe40003f45270 */
[----:B------:R-:W-:Y:S02]  /*3210*/  LOP3.LUT R14, R14, 0x7fffff, RZ, 0xc0, !PT ;  /* 0x007fffff0e0e7812 */ /* 0x000fe400078ec0ff */
[----:B------:R-:W-:Y:S02]  /*3220*/  FSETP.NEU.FTZ.AND P0, PT, R68, R59, PT ;  /* 0x0000003b4400720b */ /* 0x000fe40003f1d000 */
[----:B------:R-:W-:-:S02]  /*3230*/  LOP3.LUT R15, R14, 0x800000, RZ, 0xfc, !PT ;  /* 0x008000000e0f7812 */ /* 0x000fc400078efcff */
[C---:B------:R-:W-:Y:S02]  /*3240*/  IADD3 R14, PT, PT, R58.reuse, 0x20, RZ ;  /* 0x000000203a0e7810 */ /* 0x040fe40007ffe0ff */
[----:B------:R-:W-:Y:S02]  /*3250*/  IADD3 R58, PT, PT, -R58, RZ, RZ ;  /* 0x000000ff3a3a7210 */ /* 0x000fe40007ffe1ff */
[----:B------:R-:W-:Y:S02]  /*3260*/  SHF.L.U32 R14, R15, R14, RZ ;  /* 0x0000000e0f0e7219 */ /* 0x000fe400000006ff */
[----:B------:R-:W-:Y:S02]  /*3270*/  SEL R58, R58, RZ, P3 ;  /* 0x000000ff3a3a7207 */ /* 0x000fe40001800000 */
[----:B------:R-:W-:Y:S02]  /*3280*/  ISETP.NE.AND P2, PT, R14, RZ, P2 ;  /* 0x000000ff0e00720c */ /* 0x000fe40001745270 */
[----:B------:R-:W-:-:S02]  /*3290*/  SHF.R.U32.HI R59, RZ, R58, R15 ;  /* 0x0000003aff3b7219 */ /* 0x000fc4000001160f */
[----:B------:R-:W-:Y:S02]  /*32a0*/  PLOP3.LUT P0, PT, P0, P2, PT, 0xf8, 0x8f ;  /* 0x00000000008f781c */ /* 0x000fe40000705f70 */
[----:B------:R-:W-:Y:S02]  /*32b0*/  SHF.R.U32.HI R15, RZ, 0x1, R59 ;  /* 0x00000001ff0f7819 */ /* 0x000fe4000001163b */
[----:B------:R-:W-:-:S04]  /*32c0*/  SEL R14, RZ, 0x1, !P0 ;  /* 0x00000001ff0e7807 */ /* 0x000fc80004000000 */
[----:B------:R-:W-:-:S04]  /*32d0*/  LOP3.LUT R14, R14, 0x1, R15, 0xf8, !PT ;  /* 0x000000010e0e7812 */ /* 0x000fc800078ef80f */
[----:B------:R-:W-:-:S04]  /*32e0*/  LOP3.LUT R14, R14, R59, RZ, 0xc0, !PT ;  /* 0x0000003b0e0e7212 */ /* 0x000fc800078ec0ff */
[----:B------:R-:W-:-:S04]  /*32f0*/  IADD3 R14, PT, PT, R15, R14, RZ ;  /* 0x0000000e0f0e7210 */ /* 0x000fc80007ffe0ff */
[----:B------:R-:W-:Y:S01]  /*3300*/  LOP3.LUT R65, R14, R65, RZ, 0xfc, !PT ;  /* 0x000000410e417212 */ /* 0x000fe200078efcff */
[----:B------:R-:W-:Y:S06]  /*3310*/  BRA `(.L_x_35) ;  /* 0x0000000000107947 */ /* 0x000fec0003800000 */
.L_x_34:
[----:B------:R-:W-:-:S04]  /*3320*/  LOP3.LUT R65, R65, 0x80000000, RZ, 0xc0, !PT ;  /* 0x8000000041417812 */ /* 0x000fc800078ec0ff */
[----:B------:R-:W-:Y:S01]  /*3330*/  LOP3.LUT R65, R65, 0x7f800000, RZ, 0xfc, !PT ;  /* 0x7f80000041417812 */ /* 0x000fe200078efcff */
[----:B------:R-:W-:Y:S06]  /*3340*/  BRA `(.L_x_35) ;  /* 0x0000000000047947 */ /* 0x000fec0003800000 */
.L_x_33:
[----:B------:R-:W-:-:S07]  /*3350*/  LEA R65, R68, R65, 0x17 ;  /* 0x0000004144417211 */ /* 0x000fce00078eb8ff */
.L_x_35:
[----:B------:R-:W-:Y:S05]  /*3360*/  BSYNC.RECONVERGENT B2 ;  /* 0x0000000000027941 */ /* 0x000fea0003800200 */
.L_x_32:
[----:B------:R-:W-:Y:S01]  /*3370*/  MOV R58, R65 ;  /* 0x00000041003a7202 */ /* 0x000fe20000000f00 */
[----:B------:R-:W-:Y:S06]  /*3380*/  BRA `(.L_x_36) ;  /* 0x0000000000207947 */ /* 0x000fec0003800000 */
.L_x_31:
[----:B------:R-:W-:-:S04]  /*3390*/  LOP3.LUT R58, R70, 0x80000000, R67, 0x48, !PT ;  /* 0x80000000463a7812 */ /* 0x000fc800078e4843 */
[----:B------:R-:W-:Y:S01]  /*33a0*/  LOP3.LUT R58, R58, 0x7f800000, RZ, 0xfc, !PT ;  /* 0x7f8000003a3a7812 */ /* 0x000fe200078efcff */
[----:B------:R-:W-:Y:S06]  /*33b0*/  BRA `(.L_x_36) ;  /* 0x0000000000147947 */ /* 0x000fec0003800000 */
.L_x_30:
[----:B------:R-:W-:Y:S01]  /*33c0*/  LOP3.LUT R58, R70, 0x80000000, R67, 0x48, !PT ;  /* 0x80000000463a7812 */ /* 0x000fe200078e4843 */
[----:B------:R-:W-:Y:S06]  /*33d0*/  BRA `(.L_x_36) ;  /* 0x00000000000c7947 */ /* 0x000fec0003800000 */
.L_x_29:
[----:B------:R-:W0:Y:S01]  /*33e0*/  MUFU.RSQ R58, -QNAN ;  /* 0xffc00000003a7908 */ /* 0x000e220000001400 */
[----:B------:R-:W-:Y:S05]  /*33f0*/  BRA `(.L_x_36) ;  /* 0x0000000000047947 */ /* 0x000fea0003800000 */
.L_x_28:
[----:B------:R-:W-:-:S07]  /*3400*/  FADD.FTZ R58, R67, R55 ;  /* 0x00000037433a7221 */ /* 0x000fce0000010000 */
.L_x_36:
[----:B------:R-:W-:Y:S05]  /*3410*/  BSYNC.RECONVERGENT B1 ;  /* 0x0000000000017941 */ /* 0x000fea0003800200 */
.L_x_26:
[----:B------:R-:W-:-:S04]  /*3420*/  HFMA2 R67, -RZ, RZ, 0, 0 ;  /* 0x00000000ff437431 */ /* 0x000fc800000001ff */
[----:B0-----:R-:W-:Y:S05]  /*3430*/  RET.REL.NODEC R66 `(_Z10Hex8vectorPKjPKfPf) ;  /* 0xffffffc842f07950 */ /* 0x001fea0003c3ffff */
.L_x_37:
[----:B------:R-:W-:-:S00]  /*3440*/  BRA `(.L_x_37) ;  /* 0xfffffffc00fc7947 */ /* 0x000fc0000383ffff */
[----:B------:R-:W-:-:S00]  /*3450*/  NOP ;  /* 0x0000000000007918 */ /* 0x000fc00000000000 */
        /* <DEDUP_REMOVED lines=10> */
.L_x_38:


//--------------------- .nv.shared.reserved.0     --------------------------
	.section	.nv.shared.reserved.0,"aw",@nobits
	.weak		__nv_reservedSMEM_offset_0_alias
	.size		__nv_reservedSMEM_offset_0_alias, 0, 64
	.other		__nv_reservedSMEM_offset_0_alias,@"STO_CUDA_RESERVED_SHARED STV_DEFAULT"
__nv_reservedSMEM_offset_0_alias:
	.zero		0
	.zero		64


//--------------------- .nv.constant0._Z10Hex8vectorPKjPKfPf --------------------------
	.section	.nv.constant0._Z10Hex8vectorPKjPKfPf,"a",@progbits
	.sectionflags	@""
	.align	4
.nv.constant0._Z10Hex8vectorPKjPKfPf:
	.zero		920


//--------------------- SYMBOLS --------------------------

	.type		.nv.reservedSmem.offset0,@object
	.size		.nv.reservedSmem.offset0,0x4
